	.target	sm_90a

	.elftype	@"ET_EXEC"


//--------------------- .note.nv.tkinfo           --------------------------
	.section	.note.nv.tkinfo,"",@"SHT_NOTE"
	.sectionflags	@"SHF_NOTE_NV_TKINFO"
	.tkinfo
        /*0018*/ 	.word	0x00000002
        /*0030*/ 	.string	""
        /*0030*/ 	.string	"ptxas"
        /*0030*/ 	.string	"Cuda compilation tools, release 13.0, V13.0.88"
        /*0030*/ 	.string	"Build cuda_13.0.r13.0/compiler.36424714_0"
        /*0030*/ 	.string	"-arch sm_90a -m 64 "



//--------------------- .note.nv.cuinfo           --------------------------
	.section	.note.nv.cuinfo,"",@"SHT_NOTE"
	.sectionflags	@"SHF_NOTE_NV_CUINFO"
        /*0018*/ 	.short	0x0002
        /*001a*/ 	.short	0x005a
        /*001c*/ 	.short	0x0082
	.zero		2


//--------------------- .nv.info                  --------------------------
	.section	.nv.info,"",@"SHT_CUDA_INFO"
	.align	4


	//----- nvinfo : EIATTR_REGCOUNT
	.align		4
        /*0000*/ 	.byte	0x04, 0x2f
        /*0002*/ 	.short	(.L_15 - .L_14)
	.align		4
.L_14:
        /*0004*/ 	.word	index@(_ZN7cutlass13device_kernelINS_4gemm6kernel13GemmUniversalIN4cute5tupleIJiiiiEEENS1_10collective13CollectiveMmaINS1_34MainloopSm90TmaGmmaWarpSpecializedILi4ENS5_IJNS4_1CILi1EEESB_SB_EEENS1_35KernelTmaWarpSpecializedCooperativeEEENS5_IJNSA_ILi128EEENSA_ILi256EEENSA_ILi64EEEEEENS_6half_tENS5_IJlSB_lEEESJ_SK_NS4_8TiledMMAINS4_8MMA_AtomIJNS4_4SM904GMMA26MMA_64x256x16_F32F16F16_SSILNSO_5MajorE0ELSQ_0ELNSO_7ScaleInE1ELSR_1EEEEEENS4_6LayoutINS5_IJNSA_ILi2EEESB_SB_EEENS5_IJSB_NSA_ILi0EEESX_EEEEENS5_IJNS4_10UnderscoreES10_S10_EEEEENS4_13SM90_TMA_LOADENS4_14ComposedLayoutINS4_7SwizzleILi3ELi4ELi3EEENS4_18smem_ptr_flag_bitsILi16EEENSU_INS5_IJNSA_ILi8EEESH_EEENS5_IJSH_SB_EEEEEEEvNS4_8identityES13_S1D_vS1E_EENS_8epilogue10collective6detail29Sm90TmaWarpSpecializedAdapterINS1H_15DefaultEpilogueISJ_SK_SK_NS1G_6thread17LinearCombinationISJ_Li1EffLNS1L_9ScaleType4KindE0ELNS_15FloatRoundStyleE2ESJ_EENS1_15EpilogueDefaultEEEEEvvEEEEvNT_6ParamsE)
        /*0008*/ 	.word	0x000000a8


	//----- nvinfo : EIATTR_FRAME_SIZE
	.align		4
.L_15:
        /*000c*/ 	.byte	0x04, 0x11
        /*000e*/ 	.short	(.L_17 - .L_16)
	.align		4
.L_16:
        /*0010*/ 	.word	index@(_ZN7cutlass13device_kernelINS_4gemm6kernel13GemmUniversalIN4cute5tupleIJiiiiEEENS1_10collective13CollectiveMmaINS1_34MainloopSm90TmaGmmaWarpSpecializedILi4ENS5_IJNS4_1CILi1EEESB_SB_EEENS1_35KernelTmaWarpSpecializedCooperativeEEENS5_IJNSA_ILi128EEENSA_ILi256EEENSA_ILi64EEEEEENS_6half_tENS5_IJlSB_lEEESJ_SK_NS4_8TiledMMAINS4_8MMA_AtomIJNS4_4SM904GMMA26MMA_64x256x16_F32F16F16_SSILNSO_5MajorE0ELSQ_0ELNSO_7ScaleInE1ELSR_1EEEEEENS4_6LayoutINS5_IJNSA_ILi2EEESB_SB_EEENS5_IJSB_NSA_ILi0EEESX_EEEEENS5_IJNS4_10UnderscoreES10_S10_EEEEENS4_13SM90_TMA_LOADENS4_14ComposedLayoutINS4_7SwizzleILi3ELi4ELi3EEENS4_18smem_ptr_flag_bitsILi16EEENSU_INS5_IJNSA_ILi8EEESH_EEENS5_IJSH_SB_EEEEEEEvNS4_8identityES13_S1D_vS1E_EENS_8epilogue10collective6detail29Sm90TmaWarpSpecializedAdapterINS1H_15DefaultEpilogueISJ_SK_SK_NS1G_6thread17LinearCombinationISJ_Li1EffLNS1L_9ScaleType4KindE0ELNS_15FloatRoundStyleE2ESJ_EENS1_15EpilogueDefaultEEEEEvvEEEEvNT_6ParamsE)
        /*0014*/ 	.word	0x00000000


	//----- nvinfo : EIATTR_MIN_STACK_SIZE
	.align		4
.L_17:
        /*0018*/ 	.byte	0x04, 0x12
        /*001a*/ 	.short	(.L_19 - .L_18)
	.align		4
.L_18:
        /*001c*/ 	.word	index@(_ZN7cutlass13device_kernelINS_4gemm6kernel13GemmUniversalIN4cute5tupleIJiiiiEEENS1_10collective13CollectiveMmaINS1_34MainloopSm90TmaGmmaWarpSpecializedILi4ENS5_IJNS4_1CILi1EEESB_SB_EEENS1_35KernelTmaWarpSpecializedCooperativeEEENS5_IJNSA_ILi128EEENSA_ILi256EEENSA_ILi64EEEEEENS_6half_tENS5_IJlSB_lEEESJ_SK_NS4_8TiledMMAINS4_8MMA_AtomIJNS4_4SM904GMMA26MMA_64x256x16_F32F16F16_SSILNSO_5MajorE0ELSQ_0ELNSO_7ScaleInE1ELSR_1EEEEEENS4_6LayoutINS5_IJNSA_ILi2EEESB_SB_EEENS5_IJSB_NSA_ILi0EEESX_EEEEENS5_IJNS4_10UnderscoreES10_S10_EEEEENS4_13SM90_TMA_LOADENS4_14ComposedLayoutINS4_7SwizzleILi3ELi4ELi3EEENS4_18smem_ptr_flag_bitsILi16EEENSU_INS5_IJNSA_ILi8EEESH_EEENS5_IJSH_SB_EEEEEEEvNS4_8identityES13_S1D_vS1E_EENS_8epilogue10collective6detail29Sm90TmaWarpSpecializedAdapterINS1H_15DefaultEpilogueISJ_SK_SK_NS1G_6thread17LinearCombinationISJ_Li1EffLNS1L_9ScaleType4KindE0ELNS_15FloatRoundStyleE2ESJ_EENS1_15EpilogueDefaultEEEEEvvEEEEvNT_6ParamsE)
        /*0020*/ 	.word	0x00000000
.L_19:


//--------------------- .nv.compat                --------------------------
	.section	.nv.compat,"",@"SHT_CUDA_COMPAT_INFO"
	.align	4
        /*0000*/ 	.byte	0x02, 0x09, 0x01, 0x00, 0x02, 0x02, 0x04, 0x00, 0x02, 0x05, 0x05, 0x00, 0x03, 0x07, 0x01, 0x01
        /*0010*/ 	.byte	0x02, 0x03, 0x01, 0x00, 0x02, 0x06, 0x01, 0x00, 0x04, 0x0b, 0x08, 0x00, 0x00, 0x00, 0x00, 0x00
        /*0020*/ 	.byte	0x00, 0x00, 0x00, 0x00


//--------------------- .nv.info._ZN7cutlass13device_kernelINS_4gemm6kernel13GemmUniversalIN4cute5tupleIJiiiiEEENS1_10collective13CollectiveMmaINS1_34MainloopSm90TmaGmmaWarpSpecializedILi4ENS5_IJNS4_1CILi1EEESB_SB_EEENS1_35KernelTmaWarpSpecializedCooperativeEEENS5_IJNSA_ILi128EEENSA_ILi256EEENSA_ILi64EEEEEENS_6half_tENS5_IJlSB_lEEESJ_SK_NS4_8TiledMMAINS4_8MMA_AtomIJNS4_4SM904GMMA26MMA_64x256x16_F32F16F16_SSILNSO_5MajorE0ELSQ_0ELNSO_7ScaleInE1ELSR_1EEEEEENS4_6LayoutINS5_IJNSA_ILi2EEESB_SB_EEENS5_IJSB_NSA_ILi0EEESX_EEEEENS5_IJNS4_10UnderscoreES10_S10_EEEEENS4_13SM90_TMA_LOADENS4_14ComposedLayoutINS4_7SwizzleILi3ELi4ELi3EEENS4_18smem_ptr_flag_bitsILi16EEENSU_INS5_IJNSA_ILi8EEESH_EEENS5_IJSH_SB_EEEEEEEvNS4_8identityES13_S1D_vS1E_EENS_8epilogue10collective6detail29Sm90TmaWarpSpecializedAdapterINS1H_15DefaultEpilogueISJ_SK_SK_NS1G_6thread17LinearCombinationISJ_Li1EffLNS1L_9ScaleType4KindE0ELNS_15FloatRoundStyleE2ESJ_EENS1_15EpilogueDefaultEEEEEvvEEEEvNT_6ParamsE --------------------------
	.section	.nv.info._ZN7cutlass13device_kernelINS_4gemm6kernel13GemmUniversalIN4cute5tupleIJiiiiEEENS1_10collective13CollectiveMmaINS1_34MainloopSm90TmaGmmaWarpSpecializedILi4ENS5_IJNS4_1CILi1EEESB_SB_EEENS1_35KernelTmaWarpSpecializedCooperativeEEENS5_IJNSA_ILi128EEENSA_ILi256EEENSA_ILi64EEEEEENS_6half_tENS5_IJlSB_lEEESJ_SK_NS4_8TiledMMAINS4_8MMA_AtomIJNS4_4SM904GMMA26MMA_64x256x16_F32F16F16_SSILNSO_5MajorE0ELSQ_0ELNSO_7ScaleInE1ELSR_1EEEEEENS4_6LayoutINS5_IJNSA_ILi2EEESB_SB_EEENS5_IJSB_NSA_ILi0EEESX_EEEEENS5_IJNS4_10UnderscoreES10_S10_EEEEENS4_13SM90_TMA_LOADENS4_14ComposedLayoutINS4_7SwizzleILi3ELi4ELi3EEENS4_18smem_ptr_flag_bitsILi16EEENSU_INS5_IJNSA_ILi8EEESH_EEENS5_IJSH_SB_EEEEEEEvNS4_8identityES13_S1D_vS1E_EENS_8epilogue10collective6detail29Sm90TmaWarpSpecializedAdapterINS1H_15DefaultEpilogueISJ_SK_SK_NS1G_6thread17LinearCombinationISJ_Li1EffLNS1L_9ScaleType4KindE0ELNS_15FloatRoundStyleE2ESJ_EENS1_15EpilogueDefaultEEEEEvvEEEEvNT_6ParamsE,"",@"SHT_CUDA_INFO"
	.sectionflags	@""
	.align	4


	//----- nvinfo : EIATTR_CUDA_API_VERSION
	.align		4
        /*0000*/ 	.byte	0x04, 0x37
        /*0002*/ 	.short	(.L_21 - .L_20)
.L_20:
        /*0004*/ 	.word	0x00000082


	//----- nvinfo : EIATTR_KPARAM_INFO
	.align		4
.L_21:
        /*0008*/ 	.byte	0x04, 0x17
        /*000a*/ 	.short	(.L_23 - .L_22)
.L_22:
        /*000c*/ 	.word	0x00000000
        /*0010*/ 	.short	0x0000
        /*0012*/ 	.short	0x0070
        /*0014*/ 	.byte	0x00, 0xf0, 0x01, 0x10


	//----- nvinfo : EIATTR_SPARSE_MMA_MASK
	.align		4
.L_23:
        /*0018*/ 	.byte	0x03, 0x50
        /*001a*/ 	.short	0x0000


	//----- nvinfo : EIATTR_MAXREG_COUNT
	.align		4
        /*001c*/ 	.byte	0x03, 0x1b
        /*001e*/ 	.short	0x00a8


	//----- nvinfo : EIATTR_NUM_BARRIERS
	.align		4
        /*0020*/ 	.byte	0x02, 0x4c
        /*0022*/ 	.byte	0x01
	.zero		1


	//----- nvinfo : EIATTR_EXTERNS
	.align		4
        /*0024*/ 	.byte	0x04, 0x0f
        /*0026*/ 	.short	(.L_25 - .L_24)


	//   ....[0]....
	.align		4
.L_24:
        /*0028*/ 	.word	index@(__assertfail)


	//----- nvinfo : EIATTR_MERCURY_ISA_VERSION
	.align		4
.L_25:
        /*002c*/ 	.byte	0x03, 0x5f
        /*002e*/ 	.short	0x0101


	//----- nvinfo : EIATTR_INT_WARP_WIDE_INSTR_OFFSETS
	.align		4
        /*0030*/ 	.byte	0x04, 0x31
        /*0032*/ 	.short	(.L_27 - .L_26)


	//   ....[0]....
.L_26:
        /*0034*/ 	.word	0x000003b0


	//   ....[1]....
        /*0038*/ 	.word	0x000003e0


	//   ....[2]....
        /*003c*/ 	.word	0x000004c0


	//----- nvinfo : EIATTR_COOP_GROUP_MASK_REGIDS
	.align		4
.L_27:
        /*0040*/ 	.byte	0x04, 0x29
        /*0042*/ 	.short	(.L_29 - .L_28)


	//   ....[0]....
.L_28:
        /*0044*/ 	.word	0xffffffff


	//   ....[1]....
        /*0048*/ 	.word	0xffffffff


	//   ....[2]....
        /*004c*/ 	.word	0xffffffff


	//   ....[3]....
        /*0050*/ 	.word	0xffffffff


	//   ....[4]....
        /*0054*/ 	.word	0xffffffff


	//----- nvinfo : EIATTR_COOP_GROUP_INSTR_OFFSETS
	.align		4
.L_29:
        /*0058*/ 	.byte	0x04, 0x28
        /*005a*/ 	.short	(.L_31 - .L_30)


	//   ....[0]....
.L_30:
        /*005c*/ 	.word	0x00000060


	//   ....[1]....
        /*0060*/ 	.word	0x00000070


	//   ....[2]....
        /*0064*/ 	.word	0x00000130


	//   ....[3]....
        /*0068*/ 	.word	0x000002c0


	//   ....[4]....
        /*006c*/ 	.word	0x00000f70


	//----- nvinfo : EIATTR_REG_RECONFIG
	.align		4
.L_31:
        /*0070*/ 	.byte	0x01, 0x54
	.zero		2


	//----- nvinfo : EIATTR_SYSCALL_OFFSETS
	.align		4
        /*0074*/ 	.byte	0x04, 0x46
        /*0076*/ 	.short	(.L_33 - .L_32)


	//   ....[0]....
.L_32:
        /*0078*/ 	.word	0x00001130


	//----- nvinfo : EIATTR_MBARRIER_INSTR_OFFSETS
	.align		4
.L_33:
        /*007c*/ 	.byte	0x04, 0x39
        /*007e*/ 	.short	(.L_35 - .L_34)


	//   ....[0]....
.L_34:
        /*0080*/ 	.word	0x00000230
        /*0084*/ 	.word	0x000000ff
        /*0088*/ 	.word	0x00000000
        /*008c*/ 	.short	0x0100
        /*008e*/ 	.byte	0x08
	.zero		1


	//   ....[1]....
        /*0090*/ 	.word	0x00000240
        /*0094*/ 	.word	0x000000ff
        /*0098*/ 	.word	0x00000020
        /*009c*/ 	.short	0x0100
        /*009e*/ 	.byte	0x08
	.zero		1


	//   ....[2]....
        /*00a0*/ 	.word	0x00000250
        /*00a4*/ 	.word	0x000000ff
        /*00a8*/ 	.word	0x00000008
        /*00ac*/ 	.short	0x0100
        /*00ae*/ 	.byte	0x08
	.zero		1


	//   ....[3]....
        /*00b0*/ 	.word	0x00000260
        /*00b4*/ 	.word	0x000000ff
        /*00b8*/ 	.word	0x00000028
        /*00bc*/ 	.short	0x0100
        /*00be*/ 	.byte	0x08
	.zero		1


	//   ....[4]....
        /*00c0*/ 	.word	0x00000270
        /*00c4*/ 	.word	0x000000ff
        /*00c8*/ 	.word	0x00000010
        /*00cc*/ 	.short	0x0100
        /*00ce*/ 	.byte	0x08
	.zero		1


	//   ....[5]....
        /*00d0*/ 	.word	0x00000280
        /*00d4*/ 	.word	0x000000ff
        /*00d8*/ 	.word	0x00000030
        /*00dc*/ 	.short	0x0100
        /*00de*/ 	.byte	0x08
	.zero		1


	//   ....[6]....
        /*00e0*/ 	.word	0x00000290
        /*00e4*/ 	.word	0x000000ff
        /*00e8*/ 	.word	0x00000018
        /*00ec*/ 	.short	0x0100
        /*00ee*/ 	.byte	0x08
	.zero		1


	//   ....[7]....
        /*00f0*/ 	.word	0x000002a0
        /*00f4*/ 	.word	0x000000ff
        /*00f8*/ 	.word	0x00000038
        /*00fc*/ 	.short	0x0100
        /*00fe*/ 	.byte	0x08
	.zero		1


	//   ....[8]....
        /*0100*/ 	.word	0x00000530
        /*0104*/ 	.word	0x000000ff
        /*0108*/ 	.word	0x00000050
        /*010c*/ 	.short	0x0100
        /*010e*/ 	.byte	0x06
	.zero		1


	//   ....[9]....
        /*0110*/ 	.word	0x00000590
        /*0114*/ 	.word	0x000000ff
        /*0118*/ 	.word	0x00000058
        /*011c*/ 	.short	0x0100
        /*011e*/ 	.byte	0x06
	.zero		1


	//   ....[10]....
        /*0120*/ 	.word	0x000011b0
        /*0124*/ 	.word	0x00000003
        /*0128*/ 	.word	0x00000000
        /*012c*/ 	.short	0x010a
        /*012e*/ 	.byte	0x3f
	.zero		1


	//   ....[11]....
        /*0130*/ 	.word	0x000011f0
        /*0134*/ 	.word	0x00000003
        /*0138*/ 	.word	0x00000000
        /*013c*/ 	.short	0x010a
        /*013e*/ 	.byte	0x3f
	.zero		1


	//   ....[12]....
        /*0140*/ 	.word	0x000015c0
        /*0144*/ 	.word	0x000000ff
        /*0148*/ 	.word	0x00000000
        /*014c*/ 	.short	0x010a
        /*014e*/ 	.byte	0x08
	.zero		1


	//   ....[13]....
        /*0150*/ 	.word	0x00001600
        /*0154*/ 	.word	0x000000ff
        /*0158*/ 	.word	0x00000000
        /*015c*/ 	.short	0x010a
        /*015e*/ 	.byte	0x08
	.zero		1


	//   ....[14]....
        /*0160*/ 	.word	0x00001890
        /*0164*/ 	.word	0x000000ff
        /*0168*/ 	.word	0x00000000
        /*016c*/ 	.short	0x0101
        /*016e*/ 	.byte	0x08
	.zero		1


	//   ....[15]....
        /*0170*/ 	.word	0x00001a70
        /*0174*/ 	.word	0x000000ff
        /*0178*/ 	.word	0x00000000
        /*017c*/ 	.short	0x0101
        /*017e*/ 	.byte	0x04
	.zero		1


	//   ....[16]....
        /*0180*/ 	.word	0x0000a8f0
        /*0184*/ 	.word	0x0000000c
        /*0188*/ 	.word	0x00000020
        /*018c*/ 	.short	0x010a
        /*018e*/ 	.byte	0x3f
	.zero		1


	//   ....[17]....
        /*0190*/ 	.word	0x0000acb0
        /*0194*/ 	.word	0x00000005
        /*0198*/ 	.word	0x00000058
        /*019c*/ 	.short	0x0101
        /*019e*/ 	.byte	0x3f
	.zero		1


	//   ....[18]....
        /*01a0*/ 	.word	0x0000b3b0
        /*01a4*/ 	.word	0x00000007
        /*01a8*/ 	.word	0x00000000
        /*01ac*/ 	.short	0x010a
        /*01ae*/ 	.byte	0x3f
	.zero		1


	//   ....[19]....
        /*01b0*/ 	.word	0x0000b430
        /*01b4*/ 	.word	0x00000006
        /*01b8*/ 	.word	0x00000000
        /*01bc*/ 	.short	0x010a
        /*01be*/ 	.byte	0x3f
	.zero		1


	//   ....[20]....
        /*01c0*/ 	.word	0x0000b4c0
        /*01c4*/ 	.word	0x00000007
        /*01c8*/ 	.word	0x00000000
        /*01cc*/ 	.short	0x010a
        /*01ce*/ 	.byte	0x3f
	.zero		1


	//   ....[21]....
        /*01d0*/ 	.word	0x0000b550
        /*01d4*/ 	.word	0x00000005
        /*01d8*/ 	.word	0x00000000
        /*01dc*/ 	.short	0x010a
        /*01de*/ 	.byte	0x3f
	.zero		1


	//   ....[22]....
        /*01e0*/ 	.word	0x0000b5b0
        /*01e4*/ 	.word	0x00000003
        /*01e8*/ 	.word	0x00000000
        /*01ec*/ 	.short	0x010a
        /*01ee*/ 	.byte	0x3f
	.zero		1


	//   ....[23]....
        /*01f0*/ 	.word	0x0000b610
        /*01f4*/ 	.word	0x00000004
        /*01f8*/ 	.word	0x00000000
        /*01fc*/ 	.short	0x010a
        /*01fe*/ 	.byte	0x3f
	.zero		1


	//   ....[24]....
        /*0200*/ 	.word	0x0000b6e0
        /*0204*/ 	.word	0x0000000c
        /*0208*/ 	.word	0x00000020
        /*020c*/ 	.short	0x010a
        /*020e*/ 	.byte	0x3f
	.zero		1


	//   ....[25]....
        /*0210*/ 	.word	0x0000b7b0
        /*0214*/ 	.word	0x00000007
        /*0218*/ 	.word	0x00000000
        /*021c*/ 	.short	0x010a
        /*021e*/ 	.byte	0x3f
	.zero		1


	//   ....[26]....
        /*0220*/ 	.word	0x0000b800
        /*0224*/ 	.word	0x00000006
        /*0228*/ 	.word	0x00000000
        /*022c*/ 	.short	0x010a
        /*022e*/ 	.byte	0x3f
	.zero		1


	//   ....[27]....
        /*0230*/ 	.word	0x0000b850
        /*0234*/ 	.word	0x00000007
        /*0238*/ 	.word	0x00000000
        /*023c*/ 	.short	0x010a
        /*023e*/ 	.byte	0x3f
	.zero		1


	//----- nvinfo : EIATTR_NUM_MBARRIERS
	.align		4
.L_35:
        /*0240*/ 	.byte	0x03, 0x38
        /*0242*/ 	.short	0x000a


	//----- nvinfo : EIATTR_EXIT_INSTR_OFFSETS
	.align		4
        /*0244*/ 	.byte	0x04, 0x1c
        /*0246*/ 	.short	(.L_37 - .L_36)


	//   ....[0]....
.L_36:
        /*0248*/ 	.word	0x000005e0


	//   ....[1]....
        /*024c*/ 	.word	0x00000ea0


	//   ....[2]....
        /*0250*/ 	.word	0x00009f60


	//   ....[3]....
        /*0254*/ 	.word	0x0000a590


	//   ....[4]....
        /*0258*/ 	.word	0x0000b5a0


	//----- nvinfo : EIATTR_MAX_THREADS
	.align		4
.L_37:
        /*025c*/ 	.byte	0x04, 0x05
        /*025e*/ 	.short	(.L_39 - .L_38)
.L_38:
        /*0260*/ 	.word	0x00000180
        /*0264*/ 	.word	0x00000001
        /*0268*/ 	.word	0x00000001


	//----- nvinfo : EIATTR_CRS_STACK_SIZE
	.align		4
.L_39:
        /*026c*/ 	.byte	0x04, 0x1e
        /*026e*/ 	.short	(.L_41 - .L_40)
.L_40:
        /*0270*/ 	.word	0x00000000


	//----- nvinfo : EIATTR_CBANK_PARAM_SIZE
	.align		4
.L_41:
        /*0274*/ 	.byte	0x03, 0x19
        /*0276*/ 	.short	0x0470


	//----- nvinfo : EIATTR_PARAM_CBANK
	.align		4
        /*0278*/ 	.byte	0x04, 0x0a
        /*027a*/ 	.short	(.L_43 - .L_42)
	.align		4
.L_42:
        /*027c*/ 	.word	index@(.nv.constant0._ZN7cutlass13device_kernelINS_4gemm6kernel13GemmUniversalIN4cute5tupleIJiiiiEEENS1_10collective13CollectiveMmaINS1_34MainloopSm90TmaGmmaWarpSpecializedILi4ENS5_IJNS4_1CILi1EEESB_SB_EEENS1_35KernelTmaWarpSpecializedCooperativeEEENS5_IJNSA_ILi128EEENSA_ILi256EEENSA_ILi64EEEEEENS_6half_tENS5_IJlSB_lEEESJ_SK_NS4_8TiledMMAINS4_8MMA_AtomIJNS4_4SM904GMMA26MMA_64x256x16_F32F16F16_SSILNSO_5MajorE0ELSQ_0ELNSO_7ScaleInE1ELSR_1EEEEEENS4_6LayoutINS5_IJNSA_ILi2EEESB_SB_EEENS5_IJSB_NSA_ILi0EEESX_EEEEENS5_IJNS4_10UnderscoreES10_S10_EEEEENS4_13SM90_TMA_LOADENS4_14ComposedLayoutINS4_7SwizzleILi3ELi4ELi3EEENS4_18smem_ptr_flag_bitsILi16EEENSU_INS5_IJNSA_ILi8EEESH_EEENS5_IJSH_SB_EEEEEEEvNS4_8identityES13_S1D_vS1E_EENS_8epilogue10collective6detail29Sm90TmaWarpSpecializedAdapterINS1H_15DefaultEpilogueISJ_SK_SK_NS1G_6thread17LinearCombinationISJ_Li1EffLNS1L_9ScaleType4KindE0ELNS_15FloatRoundStyleE2ESJ_EENS1_15EpilogueDefaultEEEEEvvEEEEvNT_6ParamsE)
        /*0280*/ 	.short	0x0210
        /*0282*/ 	.short	0x0470


	//----- nvinfo : EIATTR_SW_WAR
	.align		4
.L_43:
        /*0284*/ 	.byte	0x04, 0x36
        /*0286*/ 	.short	(.L_45 - .L_44)
.L_44:
        /*0288*/ 	.word	0x00000008
.L_45:


//--------------------- .nv.callgraph             --------------------------
	.section	.nv.callgraph,"",@"SHT_CUDA_CALLGRAPH"
	.align	4
	.sectionentsize	8
	.align		4
        /*0000*/ 	.word	0x00000000
	.align		4
        /*0004*/ 	.word	0xffffffff
	.align		4
        /*0008*/ 	.word	index@(_ZN7cutlass13device_kernelINS_4gemm6kernel13GemmUniversalIN4cute5tupleIJiiiiEEENS1_10collective13CollectiveMmaINS1_34MainloopSm90TmaGmmaWarpSpecializedILi4ENS5_IJNS4_1CILi1EEESB_SB_EEENS1_35KernelTmaWarpSpecializedCooperativeEEENS5_IJNSA_ILi128EEENSA_ILi256EEENSA_ILi64EEEEEENS_6half_tENS5_IJlSB_lEEESJ_SK_NS4_8TiledMMAINS4_8MMA_AtomIJNS4_4SM904GMMA26MMA_64x256x16_F32F16F16_SSILNSO_5MajorE0ELSQ_0ELNSO_7ScaleInE1ELSR_1EEEEEENS4_6LayoutINS5_IJNSA_ILi2EEESB_SB_EEENS5_IJSB_NSA_ILi0EEESX_EEEEENS5_IJNS4_10UnderscoreES10_S10_EEEEENS4_13SM90_TMA_LOADENS4_14ComposedLayoutINS4_7SwizzleILi3ELi4ELi3EEENS4_18smem_ptr_flag_bitsILi16EEENSU_INS5_IJNSA_ILi8EEESH_EEENS5_IJSH_SB_EEEEEEEvNS4_8identityES13_S1D_vS1E_EENS_8epilogue10collective6detail29Sm90TmaWarpSpecializedAdapterINS1H_15DefaultEpilogueISJ_SK_SK_NS1G_6thread17LinearCombinationISJ_Li1EffLNS1L_9ScaleType4KindE0ELNS_15FloatRoundStyleE2ESJ_EENS1_15EpilogueDefaultEEEEEvvEEEEvNT_6ParamsE)
	.align		4
        /*000c*/ 	.word	index@(__assertfail)
	.align		4
        /*0010*/ 	.word	0x00000000
	.align		4
        /*0014*/ 	.word	0xfffffffe
	.align		4
        /*0018*/ 	.word	0x00000000
	.align		4
        /*001c*/ 	.word	0xfffffffd
	.align		4
        /*0020*/ 	.word	0x00000000
	.align		4
        /*0024*/ 	.word	0xfffffffc


//--------------------- .nv.constant4             --------------------------
	.section	.nv.constant4,"a",@progbits
	.align	8
	.align		8
.nv.constant4:
        /*0000*/ 	.dword	__assertfail
	.align		8
        /*0008*/ 	.dword	__unnamed_1
	.align		8
        /*0010*/ 	.dword	_ZN40_INTERNAL_66464de2_4_k_cu_f450c174_135054cuda3std3__45__cpo5beginE
	.align		8
        /*0018*/ 	.dword	_ZN40_INTERNAL_66464de2_4_k_cu_f450c174_135054cuda3std3__45__cpo3endE
	.align		8
        /*0020*/ 	.dword	_ZN40_INTERNAL_66464de2_4_k_cu_f450c174_135054cuda3std3__45__cpo6cbeginE
	.align		8
        /*0028*/ 	.dword	_ZN40_INTERNAL_66464de2_4_k_cu_f450c174_135054cuda3std3__45__cpo4cendE
	.align		8
        /*0030*/ 	.dword	_ZN40_INTERNAL_66464de2_4_k_cu_f450c174_135054cuda3std3__442_GLOBAL__N__66464de2_4_k_cu_f450c174_135056ignoreE
	.align		8
        /*0038*/ 	.dword	_ZN40_INTERNAL_66464de2_4_k_cu_f450c174_135054cuda3std3__419piecewise_constructE
	.align		8
        /*0040*/ 	.dword	_ZN40_INTERNAL_66464de2_4_k_cu_f450c174_135054cuda3std3__48in_placeE
	.align		8
        /*0048*/ 	.dword	_ZN40_INTERNAL_66464de2_4_k_cu_f450c174_135054cuda3std6ranges3__45__cpo4swapE
	.align		8
        /*0050*/ 	.dword	_ZN40_INTERNAL_66464de2_4_k_cu_f450c174_135054cuda3std6ranges3__45__cpo9iter_moveE
	.align		8
        /*0058*/ 	.dword	_ZN40_INTERNAL_66464de2_4_k_cu_f450c174_135054cute7productE
	.align		8
        /*0060*/ 	.dword	_ZN40_INTERNAL_66464de2_4_k_cu_f450c174_135054cute1_E
	.align		8
        /*0068*/ 	.dword	$str$22
	.align		8
        /*0070*/ 	.dword	$str$23


//--------------------- .text._ZN7cutlass13device_kernelINS_4gemm6kernel13GemmUniversalIN4cute5tupleIJiiiiEEENS1_10collective13CollectiveMmaINS1_34MainloopSm90TmaGmmaWarpSpecializedILi4ENS5_IJNS4_1CILi1EEESB_SB_EEENS1_35KernelTmaWarpSpecializedCooperativeEEENS5_IJNSA_ILi128EEENSA_ILi256EEENSA_ILi64EEEEEENS_6half_tENS5_IJlSB_lEEESJ_SK_NS4_8TiledMMAINS4_8MMA_AtomIJNS4_4SM904GMMA26MMA_64x256x16_F32F16F16_SSILNSO_5MajorE0ELSQ_0ELNSO_7ScaleInE1ELSR_1EEEEEENS4_6LayoutINS5_IJNSA_ILi2EEESB_SB_EEENS5_IJSB_NSA_ILi0EEESX_EEEEENS5_IJNS4_10UnderscoreES10_S10_EEEEENS4_13SM90_TMA_LOADENS4_14ComposedLayoutINS4_7SwizzleILi3ELi4ELi3EEENS4_18smem_ptr_flag_bitsILi16EEENSU_INS5_IJNSA_ILi8EEESH_EEENS5_IJSH_SB_EEEEEEEvNS4_8identityES13_S1D_vS1E_EENS_8epilogue10collective6detail29Sm90TmaWarpSpecializedAdapterINS1H_15DefaultEpilogueISJ_SK_SK_NS1G_6thread17LinearCombinationISJ_Li1EffLNS1L_9ScaleType4KindE0ELNS_15FloatRoundStyleE2ESJ_EENS1_15EpilogueDefaultEEEEEvvEEEEvNT_6ParamsE --------------------------
	.section	.text._ZN7cutlass13device_kernelINS_4gemm6kernel13GemmUniversalIN4cute5tupleIJiiiiEEENS1_10collective13CollectiveMmaINS1_34MainloopSm90TmaGmmaWarpSpecializedILi4ENS5_IJNS4_1CILi1EEESB_SB_EEENS1_35KernelTmaWarpSpecializedCooperativeEEENS5_IJNSA_ILi128EEENSA_ILi256EEENSA_ILi64EEEEEENS_6half_tENS5_IJlSB_lEEESJ_SK_NS4_8TiledMMAINS4_8MMA_AtomIJNS4_4SM904GMMA26MMA_64x256x16_F32F16F16_SSILNSO_5MajorE0ELSQ_0ELNSO_7ScaleInE1ELSR_1EEEEEENS4_6LayoutINS5_IJNSA_ILi2EEESB_SB_EEENS5_IJSB_NSA_ILi0EEESX_EEEEENS5_IJNS4_10UnderscoreES10_S10_EEEEENS4_13SM90_TMA_LOADENS4_14ComposedLayoutINS4_7SwizzleILi3ELi4ELi3EEENS4_18smem_ptr_flag_bitsILi16EEENSU_INS5_IJNSA_ILi8EEESH_EEENS5_IJSH_SB_EEEEEEEvNS4_8identityES13_S1D_vS1E_EENS_8epilogue10collective6detail29Sm90TmaWarpSpecializedAdapterINS1H_15DefaultEpilogueISJ_SK_SK_NS1G_6thread17LinearCombinationISJ_Li1EffLNS1L_9ScaleType4KindE0ELNS_15FloatRoundStyleE2ESJ_EENS1_15EpilogueDefaultEEEEEvvEEEEvNT_6ParamsE,"ax",@progbits
	.align	128
.text._ZN7cutlass13device_kernelINS_4gemm6kernel13GemmUniversalIN4cute5tupleIJiiiiEEENS1_10collective13CollectiveMmaINS1_34MainloopSm90TmaGmmaWarpSpecializedILi4ENS5_IJNS4_1CILi1EEESB_SB_EEENS1_35KernelTmaWarpSpecializedCooperativeEEENS5_IJNSA_ILi128EEENSA_ILi256EEENSA_ILi64EEEEEENS_6half_tENS5_IJlSB_lEEESJ_SK_NS4_8TiledMMAINS4_8MMA_AtomIJNS4_4SM904GMMA26MMA_64x256x16_F32F16F16_SSILNSO_5MajorE0ELSQ_0ELNSO_7ScaleInE1ELSR_1EEEEEENS4_6LayoutINS5_IJNSA_ILi2EEESB_SB_EEENS5_IJSB_NSA_ILi0EEESX_EEEEENS5_IJNS4_10UnderscoreES10_S10_EEEEENS4_13SM90_TMA_LOADENS4_14ComposedLayoutINS4_7SwizzleILi3ELi4ELi3EEENS4_18smem_ptr_flag_bitsILi16EEENSU_INS5_IJNSA_ILi8EEESH_EEENS5_IJSH_SB_EEEEEEEvNS4_8identityES13_S1D_vS1E_EENS_8epilogue10collective6detail29Sm90TmaWarpSpecializedAdapterINS1H_15DefaultEpilogueISJ_SK_SK_NS1G_6thread17LinearCombinationISJ_Li1EffLNS1L_9ScaleType4KindE0ELNS_15FloatRoundStyleE2ESJ_EENS1_15EpilogueDefaultEEEEEvvEEEEvNT_6ParamsE:
        .type           _ZN7cutlass13device_kernelINS_4gemm6kernel13GemmUniversalIN4cute5tupleIJiiiiEEENS1_10collective13CollectiveMmaINS1_34MainloopSm90TmaGmmaWarpSpecializedILi4ENS5_IJNS4_1CILi1EEESB_SB_EEENS1_35KernelTmaWarpSpecializedCooperativeEEENS5_IJNSA_ILi128EEENSA_ILi256EEENSA_ILi64EEEEEENS_6half_tENS5_IJlSB_lEEESJ_SK_NS4_8TiledMMAINS4_8MMA_AtomIJNS4_4SM904GMMA26MMA_64x256x16_F32F16F16_SSILNSO_5MajorE0ELSQ_0ELNSO_7ScaleInE1ELSR_1EEEEEENS4_6LayoutINS5_IJNSA_ILi2EEESB_SB_EEENS5_IJSB_NSA_ILi0EEESX_EEEEENS5_IJNS4_10UnderscoreES10_S10_EEEEENS4_13SM90_TMA_LOADENS4_14ComposedLayoutINS4_7SwizzleILi3ELi4ELi3EEENS4_18smem_ptr_flag_bitsILi16EEENSU_INS5_IJNSA_ILi8EEESH_EEENS5_IJSH_SB_EEEEEEEvNS4_8identityES13_S1D_vS1E_EENS_8epilogue10collective6detail29Sm90TmaWarpSpecializedAdapterINS1H_15DefaultEpilogueISJ_SK_SK_NS1G_6thread17LinearCombinationISJ_Li1EffLNS1L_9ScaleType4KindE0ELNS_15FloatRoundStyleE2ESJ_EENS1_15EpilogueDefaultEEEEEvvEEEEvNT_6ParamsE,@function
        .size           _ZN7cutlass13device_kernelINS_4gemm6kernel13GemmUniversalIN4cute5tupleIJiiiiEEENS1_10collective13CollectiveMmaINS1_34MainloopSm90TmaGmmaWarpSpecializedILi4ENS5_IJNS4_1CILi1EEESB_SB_EEENS1_35KernelTmaWarpSpecializedCooperativeEEENS5_IJNSA_ILi128EEENSA_ILi256EEENSA_ILi64EEEEEENS_6half_tENS5_IJlSB_lEEESJ_SK_NS4_8TiledMMAINS4_8MMA_AtomIJNS4_4SM904GMMA26MMA_64x256x16_F32F16F16_SSILNSO_5MajorE0ELSQ_0ELNSO_7ScaleInE1ELSR_1EEEEEENS4_6LayoutINS5_IJNSA_ILi2EEESB_SB_EEENS5_IJSB_NSA_ILi0EEESX_EEEEENS5_IJNS4_10UnderscoreES10_S10_EEEEENS4_13SM90_TMA_LOADENS4_14ComposedLayoutINS4_7SwizzleILi3ELi4ELi3EEENS4_18smem_ptr_flag_bitsILi16EEENSU_INS5_IJNSA_ILi8EEESH_EEENS5_IJSH_SB_EEEEEEEvNS4_8identityES13_S1D_vS1E_EENS_8epilogue10collective6detail29Sm90TmaWarpSpecializedAdapterINS1H_15DefaultEpilogueISJ_SK_SK_NS1G_6thread17LinearCombinationISJ_Li1EffLNS1L_9ScaleType4KindE0ELNS_15FloatRoundStyleE2ESJ_EENS1_15EpilogueDefaultEEEEEvvEEEEvNT_6ParamsE,(.L_x_322 - _ZN7cutlass13device_kernelINS_4gemm6kernel13GemmUniversalIN4cute5tupleIJiiiiEEENS1_10collective13CollectiveMmaINS1_34MainloopSm90TmaGmmaWarpSpecializedILi4ENS5_IJNS4_1CILi1EEESB_SB_EEENS1_35KernelTmaWarpSpecializedCooperativeEEENS5_IJNSA_ILi128EEENSA_ILi256EEENSA_ILi64EEEEEENS_6half_tENS5_IJlSB_lEEESJ_SK_NS4_8TiledMMAINS4_8MMA_AtomIJNS4_4SM904GMMA26MMA_64x256x16_F32F16F16_SSILNSO_5MajorE0ELSQ_0ELNSO_7ScaleInE1ELSR_1EEEEEENS4_6LayoutINS5_IJNSA_ILi2EEESB_SB_EEENS5_IJSB_NSA_ILi0EEESX_EEEEENS5_IJNS4_10UnderscoreES10_S10_EEEEENS4_13SM90_TMA_LOADENS4_14ComposedLayoutINS4_7SwizzleILi3ELi4ELi3EEENS4_18smem_ptr_flag_bitsILi16EEENSU_INS5_IJNSA_ILi8EEESH_EEENS5_IJSH_SB_EEEEEEEvNS4_8identityES13_S1D_vS1E_EENS_8epilogue10collective6detail29Sm90TmaWarpSpecializedAdapterINS1H_15DefaultEpilogueISJ_SK_SK_NS1G_6thread17LinearCombinationISJ_Li1EffLNS1L_9ScaleType4KindE0ELNS_15FloatRoundStyleE2ESJ_EENS1_15EpilogueDefaultEEEEEvvEEEEvNT_6ParamsE)
        .other          _ZN7cutlass13device_kernelINS_4gemm6kernel13GemmUniversalIN4cute5tupleIJiiiiEEENS1_10collective13CollectiveMmaINS1_34MainloopSm90TmaGmmaWarpSpecializedILi4ENS5_IJNS4_1CILi1EEESB_SB_EEENS1_35KernelTmaWarpSpecializedCooperativeEEENS5_IJNSA_ILi128EEENSA_ILi256EEENSA_ILi64EEEEEENS_6half_tENS5_IJlSB_lEEESJ_SK_NS4_8TiledMMAINS4_8MMA_AtomIJNS4_4SM904GMMA26MMA_64x256x16_F32F16F16_SSILNSO_5MajorE0ELSQ_0ELNSO_7ScaleInE1ELSR_1EEEEEENS4_6LayoutINS5_IJNSA_ILi2EEESB_SB_EEENS5_IJSB_NSA_ILi0EEESX_EEEEENS5_IJNS4_10UnderscoreES10_S10_EEEEENS4_13SM90_TMA_LOADENS4_14ComposedLayoutINS4_7SwizzleILi3ELi4ELi3EEENS4_18smem_ptr_flag_bitsILi16EEENSU_INS5_IJNSA_ILi8EEESH_EEENS5_IJSH_SB_EEEEEEEvNS4_8identityES13_S1D_vS1E_EENS_8epilogue10collective6detail29Sm90TmaWarpSpecializedAdapterINS1H_15DefaultEpilogueISJ_SK_SK_NS1G_6thread17LinearCombinationISJ_Li1EffLNS1L_9ScaleType4KindE0ELNS_15FloatRoundStyleE2ESJ_EENS1_15EpilogueDefaultEEEEEvvEEEEvNT_6ParamsE,@"STO_CUDA_ENTRY STV_DEFAULT"
_ZN7cutlass13device_kernelINS_4gemm6kernel13GemmUniversalIN4cute5tupleIJiiiiEEENS1_10collective13CollectiveMmaINS1_34MainloopSm90TmaGmmaWarpSpecializedILi4ENS5_IJNS4_1CILi1EEESB_SB_EEENS1_35KernelTmaWarpSpecializedCooperativeEEENS5_IJNSA_ILi128EEENSA_ILi256EEENSA_ILi64EEEEEENS_6half_tENS5_IJlSB_lEEESJ_SK_NS4_8TiledMMAINS4_8MMA_AtomIJNS4_4SM904GMMA26MMA_64x256x16_F32F16F16_SSILNSO_5MajorE0ELSQ_0ELNSO_7ScaleInE1ELSR_1EEEEEENS4_6LayoutINS5_IJNSA_ILi2EEESB_SB_EEENS5_IJSB_NSA_ILi0EEESX_EEEEENS5_IJNS4_10UnderscoreES10_S10_EEEEENS4_13SM90_TMA_LOADENS4_14ComposedLayoutINS4_7SwizzleILi3ELi4ELi3EEENS4_18smem_ptr_flag_bitsILi16EEENSU_INS5_IJNSA_ILi8EEESH_EEENS5_IJSH_SB_EEEEEEEvNS4_8identityES13_S1D_vS1E_EENS_8epilogue10collective6detail29Sm90TmaWarpSpecializedAdapterINS1H_15DefaultEpilogueISJ_SK_SK_NS1G_6thread17LinearCombinationISJ_Li1EffLNS1L_9ScaleType4KindE0ELNS_15FloatRoundStyleE2ESJ_EENS1_15EpilogueDefaultEEEEEvvEEEEvNT_6ParamsE:
[----:B------:R-:W0:Y:S01]  /*0000*/  LDC R1, c[0x0][0x28] ;  /* 0x00000a00ff017b82 */ /* 0x000e220000000800 */
[----:B------:R-:W1:Y:S01]  /*0010*/  S2R R18, SR_TID.X ;  /* 0x0000000000127919 */ /* 0x000e620000002100 */
[----:B------:R-:W-:Y:S01]  /*0020*/  ELECT P0, URZ, PT ;  /* 0x00000000003f782f */ /* 0x000fe20003800000 */
[----:B------:R-:W-:Y:S01]  /*0030*/  BSSY B0, `(.L_x_0) ;  /* 0x000000f000007945 */ /* 0x000fe20003800000 */
[--C-:B-1----:R-:W-:Y:S02]  /*0040*/  SHF.R.U32.HI R0, RZ, 0x5, R18.reuse ;  /* 0x00000005ff007819 */ /* 0x102fe40000011612 */
[----:B------:R-:W-:-:S03]  /*0050*/  SHF.R.U32.HI R22, RZ, 0x7, R18 ;  /* 0x00000007ff167819 */ /* 0x000fc60000011612 */
[----:B------:R-:W1:Y:S04]  /*0060*/  SHFL.IDX PT, R5, R0, RZ, 0x1f ;  /* 0x00001fff00057589 */ /* 0x000e6800000e0000 */
[----:B------:R2:W3:Y:S01]  /*0070*/  SHFL.IDX PT, R8, R22, RZ, 0x1f ;  /* 0x00001fff16087589 */ /* 0x0004e200000e0000 */
[----:B-1----:R-:W-:-:S13]  /*0080*/  ISETP.NE.OR P0, PT, R5, RZ, !P0 ;  /* 0x000000ff0500720c */ /* 0x002fda0004705670 */
[----:B0-23--:R-:W-:Y:S05]  /*0090*/  @P0 BRA `(.L_x_1) ;  /* 0x0000000000200947 */ /* 0x00dfea0003800000 */
[----:B------:R-:W-:Y:S02]  /*00a0*/  ULDC.64 UR4, c[0x0][0x198] ;  /* 0x0000660000047ab9 */ /* 0x000fe40000000a00 */
[----:B------:R-:W-:Y:S02]  /*00b0*/  UIADD3 UR6, UP0, UR4, 0xf0, URZ ;  /* 0x000000f004067890 */ /* 0x000fe4000ff1e03f */
[----:B------:R-:W-:Y:S02]  /*00c0*/  UIADD3 UR4, UP1, UR4, 0x1f0, URZ ;  /* 0x000001f004047890 */ /* 0x000fe4000ff3e03f */
[----:B------:R-:W-:Y:S02]  /*00d0*/  UIADD3.X UR7, URZ, UR5, URZ, UP0, !UPT ;  /* 0x000000053f077290 */ /* 0x000fe400087fe43f */
[----:B------:R-:W-:-:S07]  /*00e0*/  UIADD3.X UR5, URZ, UR5, URZ, UP1, !UPT ;  /* 0x000000053f057290 */ /* 0x000fce0008ffe43f */
[----:B------:R0:W-:Y:S02]  /*00f0*/  UTMACCTL.PF [UR6] ;  /* 0x00000000060079b9 */ /* 0x0001e40008040000 */
[----:B------:R0:W-:Y:S02]  /*0100*/  UTMACCTL.PF [UR4] ;  /* 0x00000000040079b9 */ /* 0x0001e40008040000 */
[----:B0-----:R-:W-:Y:S01]  /*0110*/  NOP ;  /* 0x0000000000007918 */ /* 0x001fe20000000000 */
.L_x_1:
[----:B------:R-:W-:Y:S05]  /*0120*/  BSYNC B0 ;  /* 0x0000000000007941 */ /* 0x000fea0003800000 */
.L_x_0:
[----:B------:R-:W0:Y:S02]  /*0130*/  SHFL.IDX PT, R2, R0, RZ, 0x1f ;  /* 0x00001fff00027589 */ /* 0x000e2400000e0000 */
[----:B0-----:R-:W-:-:S13]  /*0140*/  ISETP.NE.AND P0, PT, R2, RZ, PT ;  /* 0x000000ff0200720c */ /* 0x001fda0003f05270 */
[----:B------:R-:W-:Y:S05]  /*0150*/  @P0 BRA `(.L_x_2) ;  /* 0x0000000000580947 */ /* 0x000fea0003800000 */
[----:B------:R-:W0:Y:S01]  /*0160*/  S2UR UR8, SR_CgaCtaId ;  /* 0x00000000000879c3 */ /* 0x000e220000008800 */
[----:B------:R-:W-:Y:S01]  /*0170*/  UMOV UR4, 0x400 ;  /* 0x0000040000047882 */ /* 0x000fe20000000000 */
[----:B------:R-:W-:Y:S01]  /*0180*/  UMOV UR5, 0x1 ;  /* 0x0000000100057882 */ /* 0x000fe20000000000 */
[----:B------:R-:W-:Y:S01]  /*0190*/  UMOV UR6, 0x100 ;  /* 0x0000010000067882 */ /* 0x000fe20000000000 */
[----:B------:R-:W-:Y:S01]  /*01a0*/  ELECT P0, URZ, PT ;  /* 0x00000000003f782f */ /* 0x000fe20003800000 */
[----:B------:R-:W-:-:S04]  /*01b0*/  UIADD3 UR6, -UR6, 0x100000, URZ ;  /* 0x0010000006067890 */ /* 0x000fc8000fffe13f */
[----:B------:R-:W-:Y:S02]  /*01c0*/  USHF.L.U32 UR7, UR6, 0xb, URZ ;  /* 0x0000000b06077899 */ /* 0x000fe4000800063f */
[----:B------:R-:W-:Y:S02]  /*01d0*/  USHF.L.U32 UR6, UR6, 0x1, URZ ;  /* 0x0000000106067899 */ /* 0x000fe4000800063f */
[----:B0-----:R-:W-:Y:S02]  /*01e0*/  ULEA UR8, UR8, UR4, 0x18 ;  /* 0x0000000408087291 */ /* 0x001fe4000f8ec03f */
[----:B------:R-:W-:-:S04]  /*01f0*/  UIADD3 UR4, -UR5, 0x100000, URZ ;  /* 0x0010000005047890 */ /* 0x000fc8000fffe13f */
[----:B------:R-:W-:Y:S02]  /*0200*/  USHF.L.U32 UR5, UR4, 0xb, URZ ;  /* 0x0000000b04057899 */ /* 0x000fe4000800063f */
[----:B------:R-:W-:Y:S01]  /*0210*/  USHF.L.U32 UR4, UR4, 0x1, URZ ;  /* 0x0000000104047899 */ /* 0x000fe2000800063f */
[----:B------:R-:W0:Y:S11]  /*0220*/  FENCE.VIEW.ASYNC.S ;  /* 0x00000000000073c6 */ /* 0x000e360000000000 */
[----:B0-----:R0:W1:Y:S01]  /*0230*/  SYNCS.EXCH.64 URZ, [UR8], UR4 ;  /* 0x00000004083f75b2 */ /* 0x0010620008000100 */
[----:B------:R0:W2:Y:S01]  /*0240*/  SYNCS.EXCH.64 URZ, [UR8+0x20], UR6 ;  /* 0x00002006083f75b2 */ /* 0x0000a20008000100 */
[----:B------:R0:W3:Y:S01]  /*0250*/  SYNCS.EXCH.64 URZ, [UR8+0x8], UR4 ;  /* 0x00000804083f75b2 */ /* 0x0000e20008000100 */
[----:B------:R0:W4:Y:S01]  /*0260*/  SYNCS.EXCH.64 URZ, [UR8+0x28], UR6 ;  /* 0x00002806083f75b2 */ /* 0x0001220008000100 */
[----:B------:R0:W0:Y:S01]  /*0270*/  SYNCS.EXCH.64 URZ, [UR8+0x10], UR4 ;  /* 0x00001004083f75b2 */ /* 0x0000220008000100 */
[----:B------:R0:W0:Y:S01]  /*0280*/  SYNCS.EXCH.64 URZ, [UR8+0x30], UR6 ;  /* 0x00003006083f75b2 */ /* 0x0000220008000100 */
[----:B------:R0:W0:Y:S01]  /*0290*/  SYNCS.EXCH.64 URZ, [UR8+0x18], UR4 ;  /* 0x00001804083f75b2 */ /* 0x0000220008000100 */
[----:B------:R0:W0:Y:S01]  /*02a0*/  SYNCS.EXCH.64 URZ, [UR8+0x38], UR6 ;  /* 0x00003806083f75b2 */ /* 0x0000220008000100 */
[----:B------:R-:W-:Y:S01]  /*02b0*/  NOP ;  /* 0x0000000000007918 */ /* 0x000fe20000000000 */
.L_x_2:
[----:B------:R-:W5:Y:S01]  /*02c0*/  SHFL.IDX PT, R0, R0, RZ, 0x1f ;  /* 0x00001fff00007589 */ /* 0x000f6200000e0000 */
[----:B------:R-:W-:Y:S01]  /*02d0*/  ELECT P0, URZ, PT ;  /* 0x00000000003f782f */ /* 0x000fe20003800000 */
[----:B------:R-:W1:Y:S01]  /*02e0*/  LDC R2, c[0x0][0x65c] ;  /* 0x00019700ff027b82 */ /* 0x000e620000000800 */
[----:B------:R-:W-:Y:S01]  /*02f0*/  SHF.R.S32.HI R6, RZ, 0x1f, R5 ;  /* 0x0000001fff067819 */ /* 0x000fe20000011405 */
[----:B------:R-:W2:Y:S01]  /*0300*/  S2R R3, SR_CTAID.Y ;  /* 0x0000000000037919 */ /* 0x000ea20000002600 */
[----:B0-----:R-:W-:Y:S01]  /*0310*/  UMOV UR4, 0x20 ;  /* 0x0000002000047882 */ /* 0x001fe20000000000 */
[----:B------:R-:W-:Y:S01]  /*0320*/  ISETP.NE.AND P2, PT, R8, RZ, PT ;  /* 0x000000ff0800720c */ /* 0x000fe20003f45270 */
[----:B------:R-:W-:Y:S01]  /*0330*/  NOP ;  /* 0x0000000000007918 */ /* 0x000fe20000000000 */
[----:B------:R-:W0:Y:S01]  /*0340*/  S2R R4, SR_CTAID.X ;  /* 0x0000000000047919 */ /* 0x000e220000002500 */
[----:B------:R-:W-:Y:S01]  /*0350*/  LEA.HI R6, R6, R5, RZ, 0x2 ;  /* 0x0000000506067211 */ /* 0x000fe200078f10ff */
[----:B------:R-:W-:Y:S01]  /*0360*/  NOP ;  /* 0x0000000000007918 */ /* 0x000fe20000000000 */
[----:B-----5:R-:W-:-:S02]  /*0370*/  ISETP.NE.OR P0, PT, R0, RZ, !P0 ;  /* 0x000000ff0000720c */ /* 0x020fc40004705670 */
[----:B-1----:R-:W-:-:S04]  /*0380*/  ISETP.NE.AND P3, PT, R2, 0x1, PT ;  /* 0x000000010200780c */ /* 0x002fc80003f65270 */
[----:B------:R-:W-:Y:S02]  /*0390*/  P2R R0, PR, RZ, 0x8 ;  /* 0x00000008ff007803 */ /* 0x000fe40000000000 */
[----:B------:R-:W-:-:S05]  /*03a0*/  LOP3.LUT R0, R6, 0xfffffffc, RZ, 0xc0, !PT ;  /* 0xfffffffc06007812 */ /* 0x000fca00078ec0ff */
[----:B------:R-:W-:Y:S01]  /*03b0*/  VOTEU.ALL UP0, P0 ;  /* 0x00000000003f7886 */ /* 0x000fe20000000000 */
[----:B------:R-:W-:Y:S01]  /*03c0*/  IMAD.IADD R0, R5, 0x1, -R0 ;  /* 0x0000000105007824 */ /* 0x000fe200078e0a00 */
[----:B------:R-:W0:Y:S01]  /*03d0*/  @P3 LDC R17, c[0x0][0x10] ;  /* 0x00000400ff113b82 */ /* 0x000e220000000800 */
[----:B------:R-:W-:Y:S01]  /*03e0*/  VOTEU.ALL UP1, P0 ;  /* 0x00000000003f7886 */ /* 0x000fe20000020000 */
[----:B--2---:R-:W-:Y:S01]  /*03f0*/  @P3 IMAD.MOV.U32 R6, RZ, RZ, R3 ;  /* 0x000000ffff063224 */ /* 0x004fe200078e0003 */
[----:B------:R-:W-:Y:S01]  /*0400*/  @!UP0 UMOV UR6, 0x400 ;  /* 0x0000040000068882 */ /* 0x000fe20000000000 */
[----:B------:R-:W-:-:S04]  /*0410*/  @!UP0 UIADD3 UR4, -UR4, 0x100000, URZ ;  /* 0x0010000004048890 */ /* 0x000fc8000fffe13f */
[----:B------:R-:W-:Y:S02]  /*0420*/  @!UP0 USHF.L.U32 UR5, UR4, 0xb, URZ ;  /* 0x0000000b04058899 */ /* 0x000fe4000800063f */
[----:B------:R-:W-:Y:S01]  /*0430*/  @!UP0 USHF.L.U32 UR4, UR4, 0x1, URZ ;  /* 0x0000000104048899 */ /* 0x000fe2000800063f */
[----:B------:R-:W-:Y:S02]  /*0440*/  @P3 IMAD.MOV.U32 R7, RZ, RZ, RZ ;  /* 0x000000ffff073224 */ /* 0x000fe400078e00ff */
[----:B------:R-:W-:Y:S01]  /*0450*/  IMAD.MOV.U32 R5, RZ, RZ, RZ ;  /* 0x000000ffff057224 */ /* 0x000fe200078e00ff */
[----:B------:R-:W1:Y:S01]  /*0460*/  @!UP0 S2UR UR7, SR_CgaCtaId ;  /* 0x00000000000789c3 */ /* 0x000e620000008800 */
[----:B------:R-:W-:-:S07]  /*0470*/  @P3 IMAD.MOV.U32 R11, RZ, RZ, RZ ;  /* 0x000000ffff0b3224 */ /* 0x000fce00078e00ff */
[----:B------:R-:W2:Y:S01]  /*0480*/  @!P3 LDC R9, c[0x0][0xc] ;  /* 0x00000300ff09bb82 */ /* 0x000ea20000000800 */
[----:B0-----:R-:W-:-:S04]  /*0490*/  @P3 IMAD.WIDE.U32 R16, R4, R17, R6 ;  /* 0x0000001104103225 */ /* 0x001fc800078e0006 */
[----:B------:R-:W-:Y:S01]  /*04a0*/  @P3 IMAD.IADD R17, R17, 0x1, R11 ;  /* 0x0000000111113824 */ /* 0x000fe200078e020b */
[----:B-1----:R-:W-:Y:S01]  /*04b0*/  @!UP0 ULEA UR6, UR7, UR6, 0x18 ;  /* 0x0000000607068291 */ /* 0x002fe2000f8ec03f */
[----:B------:R-:W-:Y:S01]  /*04c0*/  VOTEU.ALL UP0, P0 ;  /* 0x00000000003f7886 */ /* 0x000fe20000000000 */
[----:B------:R-:W-:-:S04]  /*04d0*/  ISETP.NE.AND P0, PT, R0, 0x3, PT ;  /* 0x000000030000780c */ /* 0x000fc80003f05270 */
[----:B------:R-:W-:Y:S01]  /*04e0*/  ISETP.EQ.OR P0, PT, R0, RZ, !P0 ;  /* 0x000000ff0000720c */ /* 0x000fe20004702670 */
[----:B--2---:R-:W-:-:S03]  /*04f0*/  @!P3 IMAD.WIDE.U32 R6, R9, R3, R4 ;  /* 0x000000030906b225 */ /* 0x004fc600078e0004 */
[C---:B------:R-:W-:Y:S01]  /*0500*/  ISETP.EQ.AND P0, PT, R8.reuse, RZ, P0 ;  /* 0x000000ff0800720c */ /* 0x040fe20000702270 */
[----:B------:R-:W-:Y:S01]  /*0510*/  VIADD R8, R8, 0xffffffff ;  /* 0xffffffff08087836 */ /* 0x000fe20000000000 */
[----:B------:R-:W0:Y:S02]  /*0520*/  FENCE.VIEW.ASYNC.S ;  /* 0x00000000000073c6 */ /* 0x000e240000000000 */
[----:B0-----:R0:W3:Y:S01]  /*0530*/  @!UP0 SYNCS.EXCH.64 URZ, [UR6+0x50], UR4 ;  /* 0x00005004063f85b2 */ /* 0x0010e20008000100 */
[----:B------:R-:W-:Y:S01]  /*0540*/  @!P3 IMAD.MOV.U32 R16, RZ, RZ, R6 ;  /* 0x000000ffff10b224 */ /* 0x000fe200078e0006 */
[----:B------:R-:W-:Y:S01]  /*0550*/  SEL R19, RZ, 0x1, !P0 ;  /* 0x00000001ff137807 */ /* 0x000fe20004000000 */
[----:B------:R-:W-:Y:S01]  /*0560*/  @!P3 IMAD.MOV.U32 R17, RZ, RZ, R7 ;  /* 0x000000ffff11b224 */ /* 0x000fe200078e0007 */
[----:B------:R-:W-:-:S04]  /*0570*/  ISETP.GE.U32.AND P1, PT, R8, 0x2, PT ;  /* 0x000000020800780c */ /* 0x000fc80003f26070 */
[----:B------:R-:W-:Y:S01]  /*0580*/  SEL R19, R19, 0x2, P1 ;  /* 0x0000000213137807 */ /* 0x000fe20000800000 */
[----:B------:R0:W3:Y:S01]  /*0590*/  @!UP1 SYNCS.EXCH.64 URZ, [UR6+0x58], UR4 ;  /* 0x00005804063f95b2 */ /* 0x0000e20008000100 */
[----:B------:R-:W-:Y:S01]  /*05a0*/  NOP ;  /* 0x0000000000007918 */ /* 0x000fe20000000000 */
[----:B---34-:R-:W-:Y:S06]  /*05b0*/  BAR.SYNC.DEFER_BLOCKING 0x0 ;  /* 0x0000000000007b1d */ /* 0x018fec0000010000 */
[----:B------:R-:W-:Y:S05]  /*05c0*/  @!P2 BRA `(.L_x_3) ;  /* 0x000000980068a947 */ /* 0x000fea0003800000 */
[----:B------:R-:W-:-:S13]  /*05d0*/  ISETP.GT.U32.AND P0, PT, R8, 0x1, PT ;  /* 0x000000010800780c */ /* 0x000fda0003f04070 */
[----:B0-----:R-:W-:Y:S05]  /*05e0*/  @P0 EXIT ;  /* 0x000000000000094d */ /* 0x001fea0003800000 */
[----:B------:R-:W-:Y:S01]  /*05f0*/  ULDC.64 UR4, c[0x0][0x650] ;  /* 0x0001940000047ab9 */ /* 0x000fe20000000a00 */
[----:B------:R-:W-:Y:S01]  /*0600*/  PRMT R0, RZ, 0x7610, R0 ;  /* 0x00007610ff007816 */ /* 0x000fe20000000000 */
[----:B------:R-:W-:Y:S01]  /*0610*/  IMAD.MOV.U32 R153, RZ, RZ, -0x1 ;  /* 0xffffffffff997424 */ /* 0x000fe200078e00ff */
[----:B------:R-:W-:Y:S01]  /*0620*/  ISETP.GE.U32.AND P0, PT, R16, UR4, PT ;  /* 0x0000000410007c0c */ /* 0x000fe2000bf06070 */
[----:B------:R-:W-:Y:S02]  /*0630*/  IMAD.MOV.U32 R152, RZ, RZ, -0x1 ;  /* 0xffffffffff987424 */ /* 0x000fe400078e00ff */
[----:B------:R-:W-:Y:S01]  /*0640*/  IMAD.MOV.U32 R23, RZ, RZ, -0x1 ;  /* 0xffffffffff177424 */ /* 0x000fe200078e00ff */
[----:B------:R-:W-:-:S13]  /*0650*/  ISETP.GE.U32.AND.EX P0, PT, R17, UR5, PT, P0 ;  /* 0x0000000511007c0c */ /* 0x000fda000bf06100 */
[----:B------:R-:W-:Y:S05]  /*0660*/  @P0 BRA `(.L_x_4) ;  /* 0x0000000400540947 */ /* 0x000fea0003800000 */
[----:B------:R-:W0:Y:S01]  /*0670*/  LDC.64 R14, c[0x0][0x628] ;  /* 0x00018a00ff0e7b82 */ /* 0x000e220000000a00 */
[----:B------:R-:W-:Y:S02]  /*0680*/  IMAD.MOV.U32 R6, RZ, RZ, R16 ;  /* 0x000000ffff067224 */ /* 0x000fe400078e0010 */
[----:B------:R-:W-:-:S05]  /*0690*/  IMAD.MOV.U32 R7, RZ, RZ, R17 ;  /* 0x000000ffff077224 */ /* 0x000fca00078e0011 */
[----:B------:R-:W1:Y:S08]  /*06a0*/  LDC R0, c[0x0][0x630] ;  /* 0x00018c00ff007b82 */ /* 0x000e700000000800 */
[----:B------:R-:W2:Y:S01]  /*06b0*/  LDC.64 R20, c[0x0][0x620] ;  /* 0x00018800ff147b82 */ /* 0x000ea20000000a00 */
[----:B0-----:R-:W-:-:S04]  /*06c0*/  ISETP.NE.U32.AND P0, PT, R14, RZ, PT ;  /* 0x000000ff0e00720c */ /* 0x001fc80003f05070 */
[----:B------:R-:W-:-:S13]  /*06d0*/  ISETP.NE.AND.EX P0, PT, R15, RZ, PT, P0 ;  /* 0x000000ff0f00720c */ /* 0x000fda0003f05300 */
[----:B-12---:R-:W-:Y:S05]  /*06e0*/  @!P0 BRA `(.L_x_5) ;  /* 0x0000000000288947 */ /* 0x006fea0003800000 */
[----:B------:R-:W0:Y:S02]  /*06f0*/  LDC R11, c[0x0][0x634] ;  /* 0x00018d00ff0b7b82 */ /* 0x000e240000000800 */
[----:B0-----:R-:W-:-:S05]  /*0700*/  IADD3 R11, P0, R16, R11, RZ ;  /* 0x0000000b100b7210 */ /* 0x001fca0007f1e0ff */
[----:B------:R-:W-:-:S04]  /*0710*/  IMAD.X R13, RZ, RZ, R17, P0 ;  /* 0x000000ffff0d7224 */ /* 0x000fc800000e0611 */
[----:B------:R-:W-:-:S04]  /*0720*/  IMAD.WIDE.U32 R6, R13, R14, RZ ;  /* 0x0000000e0d067225 */ /* 0x000fc800078e00ff */
[----:B------:R-:W-:-:S04]  /*0730*/  IMAD.WIDE.U32 R8, P0, R11, R15, R6 ;  /* 0x0000000f0b087225 */ /* 0x000fc80007800006 */
[----:B------:R-:W-:-:S04]  /*0740*/  IMAD.WIDE.U32 R6, R11, R14, RZ ;  /* 0x0000000e0b067225 */ /* 0x000fc800078e00ff */
[----:B------:R-:W-:Y:S01]  /*0750*/  IMAD.X R11, RZ, RZ, RZ, P0 ;  /* 0x000000ffff0b7224 */ /* 0x000fe200000e06ff */
[----:B------:R-:W-:Y:S01]  /*0760*/  IADD3 RZ, P0, R7, R8, RZ ;  /* 0x0000000807ff7210 */ /* 0x000fe20007f1e0ff */
[----:B------:R-:W-:-:S04]  /*0770*/  IMAD.MOV.U32 R10, RZ, RZ, R9 ;  /* 0x000000ffff0a7224 */ /* 0x000fc800078e0009 */
[----:B------:R-:W-:-:S08]  /*0780*/  IMAD.WIDE.U32.X R6, R13, R15, R10, P0 ;  /* 0x0000000f0d067225 */ /* 0x000fd000000e040a */
.L_x_5:
[-CC-:B------:R-:W-:Y:S01]  /*0790*/  SHF.R.U64 R23, R6, R0.reuse, R7.reuse ;  /* 0x0000000006177219 */ /* 0x180fe20000001207 */
[----:B------:R-:W0:Y:S01]  /*07a0*/  LDC R10, c[0x0][0x618] ;  /* 0x00018600ff0a7b82 */ /* 0x000e220000000800 */
[----:B------:R-:W-:Y:S01]  /*07b0*/  SHF.R.U32.HI R5, RZ, R0, R7 ;  /* 0x00000000ff057219 */ /* 0x000fe20000011607 */
[----:B------:R-:W-:Y:S01]  /*07c0*/  ULDC UR4, c[0x0][0x150] ;  /* 0x0000540000047ab9 */ /* 0x000fe20000000800 */
[----:B------:R-:W-:Y:S02]  /*07d0*/  IADD3 R9, P0, RZ, -R23, RZ ;  /* 0x80000017ff097210 */ /* 0x000fe40007f1e0ff */
[----:B------:R-:W-:-:S03]  /*07e0*/  I2FP.F32.U32 R0, R4 ;  /* 0x0000000400007245 */ /* 0x000fc60000201000 */
[----:B------:R-:W1:Y:S01]  /*07f0*/  LDC.64 R28, c[0x0][0x640] ;  /* 0x00019000ff1c7b82 */ /* 0x000e620000000a00 */
[----:B------:R-:W-:Y:S02]  /*0800*/  IMAD.X R11, RZ, RZ, ~R5, P0 ;  /* 0x000000ffff0b7224 */ /* 0x000fe400000e0e05 */
[----:B------:R-:W-:Y:S01]  /*0810*/  FMUL R0, R0, UR4 ;  /* 0x0000000400007c20 */ /* 0x000fe20008400000 */
[----:B------:R-:W-:Y:S01]  /*0820*/  IMAD.WIDE.U32 R6, R9, R20, R16 ;  /* 0x0000001409067225 */ /* 0x000fe200078e0010 */
[----:B------:R-:W-:-:S03]  /*0830*/  ULDC UR4, c[0x0][0x154] ;  /* 0x0000550000047ab9 */ /* 0x000fc60000000800 */
[----:B------:R-:W-:Y:S01]  /*0840*/  IMAD R8, R11, R20, RZ ;  /* 0x000000140b087224 */ /* 0x000fe200078e02ff */
[----:B------:R-:W2:Y:S01]  /*0850*/  LDC R5, c[0x0][0x144] ;  /* 0x00005100ff057b82 */ /* 0x000ea20000000800 */
[----:B------:R-:W3:Y:S02]  /*0860*/  F2I.U32.TRUNC.NTZ R0, R0 ;  /* 0x0000000000007305 */ /* 0x000ee4000020f000 */
[----:B------:R-:W-:-:S04]  /*0870*/  IMAD R9, R9, R21, R8 ;  /* 0x0000001509097224 */ /* 0x000fc800078e0208 */
[----:B------:R-:W-:Y:S01]  /*0880*/  IMAD.IADD R7, R7, 0x1, R9 ;  /* 0x0000000107077824 */ /* 0x000fe200078e0209 */
[----:B------:R-:W4:Y:S01]  /*0890*/  LDC R12, c[0x0][0x608] ;  /* 0x00018200ff0c7b82 */ /* 0x000f220000000800 */
[----:B------:R-:W-:-:S03]  /*08a0*/  IMAD.MOV.U32 R9, RZ, RZ, -0x1 ;  /* 0xffffffffff097424 */ /* 0x000fc600078e00ff */
[-CC-:B0-----:R-:W-:Y:S02]  /*08b0*/  SHF.R.U64 R20, R6, R10.reuse, R7.reuse ;  /* 0x0000000a06147219 */ /* 0x181fe40000001207 */
[----:B------:R-:W-:Y:S02]  /*08c0*/  I2FP.F32.U32 R6, R3 ;  /* 0x0000000300067245 */ /* 0x000fe40000201000 */
[----:B------:R-:W0:Y:S01]  /*08d0*/  LDC R26, c[0x0][0x658] ;  /* 0x00019600ff1a7b82 */ /* 0x000e220000000800 */
[----:B-1----:R-:W-:Y:S01]  /*08e0*/  ISETP.NE.U32.AND P0, PT, R28, RZ, PT ;  /* 0x000000ff1c00720c */ /* 0x002fe20003f05070 */
[----:B---3--:R-:W-:Y:S01]  /*08f0*/  IMAD.MOV R8, RZ, RZ, -R0 ;  /* 0x000000ffff087224 */ /* 0x008fe200078e0a00 */
[----:B------:R-:W-:Y:S01]  /*0900*/  SHF.R.U32.HI R7, RZ, R10, R7 ;  /* 0x0000000aff077219 */ /* 0x000fe20000011607 */
[----:B------:R-:W-:Y:S01]  /*0910*/  FMUL R6, R6, UR4 ;  /* 0x0000000406067c20 */ /* 0x000fe20008400000 */
[----:B------:R-:W-:-:S03]  /*0920*/  ISETP.NE.AND.EX P0, PT, R29, RZ, PT, P0 ;  /* 0x000000ff1d00720c */ /* 0x000fc60003f05300 */
[----:B------:R-:W1:Y:S01]  /*0930*/  LDC R14, c[0x0][0x148] ;  /* 0x00005200ff0e7b82 */ /* 0x000e620000000800 */
[----:B--2---:R-:W-:-:S07]  /*0940*/  IMAD R0, R5, R8, R4 ;  /* 0x0000000805007224 */ /* 0x004fce00078e0204 */
[----:B------:R-:W2:Y:S01]  /*0950*/  LDC R24, c[0x0][0x600] ;  /* 0x00018000ff187b82 */ /* 0x000ea20000000800 */
[-CC-:B----4-:R-:W-:Y:S02]  /*0960*/  SHF.R.U64 R30, R20, R12.reuse, R7.reuse ;  /* 0x0000000c141e7219 */ /* 0x190fe40000001207 */
[----:B------:R-:W-:Y:S01]  /*0970*/  SHF.R.U32.HI R5, RZ, R12, R7 ;  /* 0x0000000cff057219 */ /* 0x000fe20000011607 */
[----:B------:R-:W-:Y:S01]  /*0980*/  IMAD.MOV.U32 R7, RZ, RZ, 0x1 ;  /* 0x00000001ff077424 */ /* 0x000fe200078e00ff */
[----:B------:R3:W4:Y:S03]  /*0990*/  F2I.U32.TRUNC.NTZ R12, R6 ;  /* 0x00000006000c7305 */ /* 0x000726000020f000 */
[----:B------:R-:W1:Y:S01]  /*09a0*/  LDC R15, c[0x0][0x648] ;  /* 0x00019200ff0f7b82 */ /* 0x000e620000000800 */
[-C--:B0-----:R-:W-:Y:S02]  /*09b0*/  SHF.L.U32 R4, R9, R26.reuse, RZ ;  /* 0x0000001a09047219 */ /* 0x081fe400000006ff */
[----:B------:R-:W-:-:S02]  /*09c0*/  SHF.R.U64 R32, R30, R26, R5 ;  /* 0x0000001a1e207219 */ /* 0x000fc40000001205 */
[----:B------:R-:W-:Y:S02]  /*09d0*/  LOP3.LUT R11, RZ, R4, RZ, 0x33, !PT ;  /* 0x00000004ff0b7212 */ /* 0x000fe400078e33ff */
[-C--:B------:R-:W-:Y:S01]  /*09e0*/  SHF.R.U32.HI R5, RZ, R26.reuse, R5 ;  /* 0x0000001aff057219 */ /* 0x080fe20000011605 */
[----:B------:R-:W0:Y:S01]  /*09f0*/  LDC R21, c[0x0][0x638] ;  /* 0x00018e00ff157b82 */ /* 0x000e220000000800 */
[----:B------:R-:W-:Y:S01]  /*0a00*/  SHF.L.U32 R10, R7, R26, RZ ;  /* 0x0000001a070a7219 */ /* 0x000fe200000006ff */
[----:B------:R-:W-:-:S06]  /*0a10*/  IMAD.MOV.U32 R4, RZ, RZ, R32 ;  /* 0x000000ffff047224 */ /* 0x000fcc00078e0020 */
[----:B------:R-:W0:Y:S01]  /*0a20*/  LDC R153, c[0x0][0x610] ;  /* 0x00018400ff997b82 */ /* 0x000e220000000800 */
[----:B---34-:R-:W-:Y:S05]  /*0a30*/  @!P0 BRA `(.L_x_6) ;  /* 0x0000000000288947 */ /* 0x018fea0003800000 */
[----:B------:R-:W3:Y:S02]  /*0a40*/  LDC R9, c[0x0][0x64c] ;  /* 0x00019300ff097b82 */ /* 0x000ee40000000800 */
[----:B---3--:R-:W-:-:S05]  /*0a50*/  IADD3 R9, P0, R32, R9, RZ ;  /* 0x0000000920097210 */ /* 0x008fca0007f1e0ff */
        /* <DEDUP_REMOVED lines=8> */
.L_x_6:
[----:B-1----:R-:W-:Y:S01]  /*0ae0*/  SHF.R.U64 R4, R4, R15, R5 ;  /* 0x0000000f04047219 */ /* 0x002fe20000001205 */
[----:B--2---:R-:W-:Y:S01]  /*0af0*/  VIADD R5, R24, 0xffffffff ;  /* 0xffffffff18057836 */ /* 0x004fe20000000000 */
[----:B------:R-:W-:Y:S01]  /*0b00*/  LOP3.LUT R11, R30, R11, RZ, 0xc0, !PT ;  /* 0x0000000b1e0b7212 */ /* 0x000fe200078ec0ff */
[----:B------:R-:W-:Y:S02]  /*0b10*/  IMAD.MOV R12, RZ, RZ, -R12 ;  /* 0x000000ffff0c7224 */ /* 0x000fe400078e0a0c */
[----:B------:R-:W-:Y:S02]  /*0b20*/  IMAD.MOV R6, RZ, RZ, -R4 ;  /* 0x000000ffff067224 */ /* 0x000fe400078e0a04 */
[----:B------:R-:W-:Y:S01]  /*0b30*/  IMAD R11, R10, R4, R11 ;  /* 0x000000040a0b7224 */ /* 0x000fe200078e020b */
[----:B------:R-:W-:Y:S01]  /*0b40*/  LOP3.LUT R4, R20, R5, RZ, 0xc0, !PT ;  /* 0x0000000514047212 */ /* 0x000fe200078ec0ff */
[----:B------:R-:W-:Y:S02]  /*0b50*/  @P3 IMAD R0, R14, R12, R3 ;  /* 0x0000000c0e003224 */ /* 0x000fe400078e0203 */
[----:B0-----:R-:W-:-:S02]  /*0b60*/  IMAD R3, R6, R21, R32 ;  /* 0x0000001506037224 */ /* 0x001fc400078e0220 */
[----:B------:R-:W-:Y:S02]  /*0b70*/  IMAD R153, R11, R153, R0 ;  /* 0x000000990b997224 */ /* 0x000fe400078e0200 */
[----:B------:R-:W-:Y:S02]  /*0b80*/  IMAD R4, R3, R24, R4 ;  /* 0x0000001803047224 */ /* 0x000fe400078e0204 */
[----:B------:R-:W-:-:S03]  /*0b90*/  IMAD.MOV.U32 R0, RZ, RZ, 0x1 ;  /* 0x00000001ff007424 */ /* 0x000fc600078e00ff */
[----:B------:R-:W-:Y:S02]  /*0ba0*/  SEL R152, R4, R153, !P3 ;  /* 0x0000009904987207 */ /* 0x000fe40005800000 */
[----:B------:R-:W-:-:S07]  /*0bb0*/  SEL R153, R153, R4, !P3 ;  /* 0x0000000499997207 */ /* 0x000fce0005800000 */
.L_x_4:
[----:B------:R-:W-:-:S08]  /*0bc0*/  NOP ;  /* 0x0000000000007918 */ /* 0x000fd00000000000 */
[----:B------:R-:W0:Y:S02]  /*0bd0*/  USETMAXREG.TRY_ALLOC.CTAPOOL UP0, 0xe8 ;  /* 0x000000e8000079c8 */ /* 0x000e240008000600 */
[----:B0-----:R-:W-:-:S13]  /*0be0*/  PLOP3.LUT P0, PT, PT, PT, UP0, 0x80, 0x0 ;  /* 0x000000000000781c */ /* 0x001fda0003f0f008 */
[----:B------:R-:W-:Y:S05]  /*0bf0*/  @!P0 BRA `(.L_x_4) ;  /* 0xfffffffc00f08947 */ /* 0x000fea000383ffff */
[----:B------:R-:W-:Y:S01]  /*0c00*/  ULDC.64 UR4, c[0x0][0x598] ;  /* 0x0001660000047ab9 */ /* 0x000fe20000000a00 */
[----:B------:R-:W-:Y:S01]  /*0c10*/  ULDC.64 UR36, c[0x0][0x208] ;  /* 0x0000820000247ab9 */ /* 0x000fe20000000a00 */
[----:B------:R-:W-:-:S04]  /*0c20*/  ISETP.NE.U32.AND P0, PT, RZ, UR4, PT ;  /* 0x00000004ff007c0c */ /* 0x000fc8000bf05070 */
[----:B------:R-:W-:-:S13]  /*0c30*/  ISETP.NE.AND.EX P0, PT, RZ, UR5, PT, P0 ;  /* 0x00000005ff007c0c */ /* 0x000fda000bf05300 */
[----:B------:R-:W-:Y:S05]  /*0c40*/  @!P0 BRA `(.L_x_7) ;  /* 0x00000000001c8947 */ /* 0x000fea0003800000 */
[----:B------:R-:W0:Y:S02]  /*0c50*/  LDC.64 R4, c[0x0][0x598] ;  /* 0x00016600ff047b82 */ /* 0x000e240000000a00 */
[----:B0-----:R-:W2:Y:S02]  /*0c60*/  LDG.E.64 R4, desc[UR36][R4.64] ;  /* 0x0000002404047981 */ /* 0x001ea4000c1e1b00 */
[----:B--2---:R-:W-:-:S04]  /*0c70*/  ISETP.NE.U32.AND P0, PT, R4, RZ, PT ;  /* 0x000000ff0400720c */ /* 0x004fc80003f05070 */
[----:B------:R-:W-:-:S13]  /*0c80*/  ISETP.NE.AND.EX P0, PT, R5, RZ, PT, P0 ;  /* 0x000000ff0500720c */ /* 0x000fda0003f05300 */
[----:B------:R-:W-:Y:S05]  /*0c90*/  @!P0 BRA `(.L_x_7) ;  /* 0x0000000000088947 */ /* 0x000fea0003800000 */
[----:B------:R0:W5:Y:S01]  /*0ca0*/  LD.E R154, desc[UR36][R4.64] ;  /* 0x00000024049a7980 */ /* 0x000162000c101900 */
[----:B------:R-:W-:Y:S05]  /*0cb0*/  BRA `(.L_x_8) ;  /* 0x0000000000247947 */ /* 0x000fea0003800000 */
.L_x_7:
[----:B------:R-:W-:Y:S02]  /*0cc0*/  ULDC.64 UR4, c[0x0][0x588] ;  /* 0x0001620000047ab9 */ /* 0x000fe40000000a00 */
[----:B------:R-:W-:-:S04]  /*0cd0*/  ISETP.NE.U32.AND P0, PT, RZ, UR4, PT ;  /* 0x00000004ff007c0c */ /* 0x000fc8000bf05070 */
[----:B------:R-:W-:-:S13]  /*0ce0*/  ISETP.NE.AND.EX P0, PT, RZ, UR5, PT, P0 ;  /* 0x00000005ff007c0c */ /* 0x000fda000bf05300 */
[----:B------:R-:W-:Y:S05]  /*0cf0*/  @!P0 BRA `(.L_x_9) ;  /* 0x00000000000c8947 */ /* 0x000fea0003800000 */
[----:B------:R-:W0:Y:S02]  /*0d00*/  LDC.64 R154, c[0x0][0x588] ;  /* 0x00016200ff9a7b82 */ /* 0x000e240000000a00 */
[----:B0-----:R1:W5:Y:S01]  /*0d10*/  LDG.E R154, desc[UR36][R154.64] ;  /* 0x000000249a9a7981 */ /* 0x001362000c1e1900 */
[----:B------:R-:W-:Y:S05]  /*0d20*/  BRA `(.L_x_8) ;  /* 0x0000000000087947 */ /* 0x000fea0003800000 */
.L_x_9:
[----:B------:R-:W-:Y:S02]  /*0d30*/  ULDC UR4, c[0x0][0x580] ;  /* 0x0001600000047ab9 */ /* 0x000fe40000000800 */
[----:B------:R-:W-:-:S07]  /*0d40*/  IMAD.U32 R154, RZ, RZ, UR4 ;  /* 0x00000004ff9a7e24 */ /* 0x000fce000f8e00ff */
.L_x_8:
[----:B------:R-:W-:Y:S02]  /*0d50*/  ULDC.64 UR4, c[0x0][0x5a0] ;  /* 0x0001680000047ab9 */ /* 0x000fe40000000a00 */
[----:B------:R-:W-:-:S04]  /*0d60*/  ISETP.NE.U32.AND P0, PT, RZ, UR4, PT ;  /* 0x00000004ff007c0c */ /* 0x000fc8000bf05070 */
[----:B------:R-:W-:-:S13]  /*0d70*/  ISETP.NE.AND.EX P0, PT, RZ, UR5, PT, P0 ;  /* 0x00000005ff007c0c */ /* 0x000fda000bf05300 */
[----:B------:R-:W-:Y:S05]  /*0d80*/  @!P0 BRA `(.L_x_10) ;  /* 0x00000000001c8947 */ /* 0x000fea0003800000 */
[----:B0-----:R-:W0:Y:S02]  /*0d90*/  LDC.64 R4, c[0x0][0x5a0] ;  /* 0x00016800ff047b82 */ /* 0x001e240000000a00 */
[----:B0-----:R-:W2:Y:S02]  /*0da0*/  LDG.E.64 R4, desc[UR36][R4.64] ;  /* 0x0000002404047981 */ /* 0x001ea4000c1e1b00 */
[----:B--2---:R-:W-:-:S04]  /*0db0*/  ISETP.NE.U32.AND P0, PT, R4, RZ, PT ;  /* 0x000000ff0400720c */ /* 0x004fc80003f05070 */
[----:B------:R-:W-:-:S13]  /*0dc0*/  ISETP.NE.AND.EX P0, PT, R5, RZ, PT, P0 ;  /* 0x000000ff0500720c */ /* 0x000fda0003f05300 */
[----:B------:R-:W-:Y:S05]  /*0dd0*/  @!P0 BRA `(.L_x_10) ;  /* 0x0000000000088947 */ /* 0x000fea0003800000 */
[----:B-1----:R0:W5:Y:S01]  /*0de0*/  LD.E R155, desc[UR36][R4.64] ;  /* 0x00000024049b7980 */ /* 0x002162000c101900 */
[----:B------:R-:W-:Y:S05]  /*0df0*/  BRA `(.L_x_11) ;  /* 0x0000000000247947 */ /* 0x000fea0003800000 */
.L_x_10:
[----:B------:R-:W-:Y:S02]  /*0e00*/  ULDC.64 UR4, c[0x0][0x590] ;  /* 0x0001640000047ab9 */ /* 0x000fe40000000a00 */
[----:B------:R-:W-:-:S04]  /*0e10*/  ISETP.NE.U32.AND P0, PT, RZ, UR4, PT ;  /* 0x00000004ff007c0c */ /* 0x000fc8000bf05070 */
[----:B------:R-:W-:-:S13]  /*0e20*/  ISETP.NE.AND.EX P0, PT, RZ, UR5, PT, P0 ;  /* 0x00000005ff007c0c */ /* 0x000fda000bf05300 */
[----:B------:R-:W-:Y:S05]  /*0e30*/  @!P0 BRA `(.L_x_12) ;  /* 0x00000000000c8947 */ /* 0x000fea0003800000 */
[----:B0-----:R-:W1:Y:S02]  /*0e40*/  LDC.64 R4, c[0x0][0x590] ;  /* 0x00016400ff047b82 */ /* 0x001e640000000a00 */
[----:B-1----:R1:W5:Y:S01]  /*0e50*/  LDG.E R155, desc[UR36][R4.64] ;  /* 0x00000024049b7981 */ /* 0x002362000c1e1900 */
[----:B------:R-:W-:Y:S05]  /*0e60*/  BRA `(.L_x_11) ;  /* 0x0000000000087947 */ /* 0x000fea0003800000 */
.L_x_12:
[----:B------:R-:W-:Y:S02]  /*0e70*/  ULDC UR4, c[0x0][0x584] ;  /* 0x0001610000047ab9 */ /* 0x000fe40000000800 */
[----:B-1----:R-:W-:-:S07]  /*0e80*/  IMAD.U32 R155, RZ, RZ, UR4 ;  /* 0x00000004ff9b7e24 */ /* 0x002fce000f8e00ff */
.L_x_11:
[----:B------:R-:W-:-:S13]  /*0e90*/  LOP3.LUT P0, RZ, R0, 0xff, RZ, 0xc0, !PT ;  /* 0x000000ff00ff7812 */ /* 0x000fda000780c0ff */
[----:B------:R-:W-:Y:S05]  /*0ea0*/  @!P0 EXIT ;  /* 0x000000000000894d */ /* 0x000fea0003800000 */
[----:B------:R-:W-:Y:S01]  /*0eb0*/  ULDC UR4, c[0x0][0x28c] ;  /* 0x0000a30000047ab9 */ /* 0x000fe20000000800 */
[----:B------:R-:W-:Y:S01]  /*0ec0*/  LOP3.LUT R158, R19, 0x1, RZ, 0xfc, !PT ;  /* 0x00000001139e7812 */ /* 0x000fe200078efcff */
[----:B------:R-:W-:Y:S01]  /*0ed0*/  UIADD3 UR4, UR4, 0x3f, URZ ;  /* 0x0000003f04047890 */ /* 0x000fe2000fffe03f */
[----:B------:R-:W-:Y:S01]  /*0ee0*/  UMOV UR38, URZ ;  /* 0x0000003f00267c82 */ /* 0x000fe20008000000 */
[----:B------:R-:W-:Y:S02]  /*0ef0*/  UMOV UR39, URZ ;  /* 0x0000003f00277c82 */ /* 0x000fe40008000000 */
[----:B------:R-:W-:-:S04]  /*0f00*/  USHF.R.S32.HI UR5, URZ, 0x1f, UR4 ;  /* 0x0000001f3f057899 */ /* 0x000fc80008011404 */
[----:B------:R-:W-:-:S04]  /*0f10*/  ULEA.HI UR5, UR5, UR4, URZ, 0x6 ;  /* 0x0000000405057291 */ /* 0x000fc8000f8f303f */
[----:B------:R-:W-:-:S12]  /*0f20*/  USHF.R.S32.HI UR40, URZ, 0x6, UR5 ;  /* 0x000000063f287899 */ /* 0x000fd80008011405 */
.L_x_286:
[----:B------:R-:W-:Y:S01]  /*0f30*/  LOP3.LUT R0, R18, 0x80, RZ, 0xc0, !PT ;  /* 0x0000008012007812 */ /* 0x000fe200078ec0ff */
[----:B--2---:R-:W2:Y:S01]  /*0f40*/  S2UR UR7, SR_CgaCtaId ;  /* 0x00000000000779c3 */ /* 0x004ea20000008800 */
[----:B------:R-:W-:Y:S02]  /*0f50*/  UMOV UR6, 0x400 ;  /* 0x0000040000067882 */ /* 0x000fe40000000000 */
[----:B------:R-:W-:-:S06]  /*0f60*/  SHF.R.U32.HI R0, RZ, 0x7, R0 ;  /* 0x00000007ff007819 */ /* 0x000fcc0000011600 */
[----:B---3--:R-:W3:Y:S01]  /*0f70*/  SHFL.IDX PT, R0, R0, RZ, 0x1f ;  /* 0x00001fff00007589 */ /* 0x008ee200000e0000 */
[----:B--2---:R-:W-:Y:S01]  /*0f80*/  ULEA UR42, UR7, UR6, 0x18 ;  /* 0x00000006072a7291 */ /* 0x004fe2000f8ec03f */
[----:B---3--:R-:W-:-:S13]  /*0f90*/  R2UR UR4, R0 ;  /* 0x00000000000472ca */ /* 0x008fda00000e0000 */
[----:B------:R-:W-:-:S04]  /*0fa0*/  ULEA.HI UR5, UR4, UR4, URZ, 0x1 ;  /* 0x0000000404057291 */ /* 0x000fc8000f8f083f */
[----:B------:R-:W-:-:S04]  /*0fb0*/  ULOP3.LUT UR5, UR5, 0x7fffe, URZ, 0xc0, !UPT ;  /* 0x0007fffe05057892 */ /* 0x000fc8000f8ec03f */
[----:B------:R-:W-:-:S03]  /*0fc0*/  UIADD3 UR5, UR4, -UR5, URZ ;  /* 0x8000000504057290 */ /* 0x000fc6000fffe03f */
[----:B------:R-:W-:Y:S01]  /*0fd0*/  ULDC UR4, c[0x0][0x28c] ;  /* 0x0000a30000047ab9 */ /* 0x000fe20000000800 */
[----:B------:R-:W-:Y:S01]  /*0fe0*/  ULEA UR5, UR5, UR42, 0xd ;  /* 0x0000002a05057291 */ /* 0x000fe2000f8e683f */
[----:B------:R-:W-:-:S03]  /*0ff0*/  ISETP.LT.AND P0, PT, RZ, UR4, PT ;  /* 0x00000004ff007c0c */ /* 0x000fc6000bf01270 */
[----:B------:R-:W-:-:S04]  /*1000*/  UIADD3 UR5, UR5, 0x100, URZ ;  /* 0x0000010005057890 */ /* 0x000fc8000fffe03f */
[----:B------:R-:W-:-:S04]  /*1010*/  USHF.R.U32.HI UR5, URZ, 0x4, UR5 ;  /* 0x000000043f057899 */ /* 0x000fc80008011605 */
[----:B------:R-:W-:Y:S02]  /*1020*/  ULOP3.LUT UR41, UR5, 0x3fff, URZ, 0xc0, !UPT ;  /* 0x00003fff05297892 */ /* 0x000fe4000f8ec03f */
[----:B-1----:R-:W-:Y:S10]  /*1030*/  @P0 BRA `(.L_x_13) ;  /* 0x0000000000400947 */ /* 0x002ff40003800000 */
[----:B------:R-:W-:Y:S01]  /*1040*/  MOV R0, 0x0 ;  /* 0x0000000000007802 */ /* 0x000fe20000000f00 */
[----:B------:R-:W-:Y:S01]  /*1050*/  ULDC.64 UR4, c[0x4][0x68] ;  /* 0x01001a0000047ab9 */ /* 0x000fe20000000a00 */
[----:B------:R-:W-:Y:S01]  /*1060*/  ULDC.64 UR6, c[0x4][0x8] ;  /* 0x0100020000067ab9 */ /* 0x000fe20000000a00 */
[----:B01----:R-:W-:Y:S01]  /*1070*/  IMAD.U32 R4, RZ, RZ, UR4 ;  /* 0x00000004ff047e24 */ /* 0x003fe2000f8e00ff */
[----:B------:R0:W1:Y:S01]  /*1080*/  LDC.64 R14, c[0x4][R0] ;  /* 0x01000000000e7b82 */ /* 0x0000620000000a00 */
[----:B------:R-:W-:Y:S01]  /*1090*/  IMAD.U32 R5, RZ, RZ, UR5 ;  /* 0x00000005ff057e24 */ /* 0x000fe2000f8e00ff */
[----:B------:R-:W-:Y:S01]  /*10a0*/  ULDC.64 UR4, c[0x4][0x70] ;  /* 0x01001c0000047ab9 */ /* 0x000fe20000000a00 */
[----:B------:R-:W-:Y:S02]  /*10b0*/  IMAD.U32 R10, RZ, RZ, UR6 ;  /* 0x00000006ff0a7e24 */ /* 0x000fe4000f8e00ff */
[----:B------:R-:W-:Y:S02]  /*10c0*/  IMAD.U32 R6, RZ, RZ, UR4 ;  /* 0x00000004ff067e24 */ /* 0x000fe4000f8e00ff */
[----:B------:R-:W-:-:S02]  /*10d0*/  IMAD.U32 R7, RZ, RZ, UR5 ;  /* 0x00000005ff077e24 */ /* 0x000fc4000f8e00ff */
[----:B------:R-:W-:Y:S02]  /*10e0*/  IMAD.U32 R11, RZ, RZ, UR7 ;  /* 0x00000007ff0b7e24 */ /* 0x000fe4000f8e00ff */
[----:B------:R-:W-:Y:S02]  /*10f0*/  IMAD.MOV.U32 R8, RZ, RZ, 0x1e1 ;  /* 0x000001e1ff087424 */ /* 0x000fe400078e00ff */
[----:B------:R-:W-:Y:S02]  /*1100*/  IMAD.MOV.U32 R12, RZ, RZ, 0x1 ;  /* 0x00000001ff0c7424 */ /* 0x000fe400078e00ff */
[----:B0-----:R-:W-:-:S07]  /*1110*/  IMAD.MOV.U32 R13, RZ, RZ, RZ ;  /* 0x000000ffff0d7224 */ /* 0x001fce00078e00ff */
[----:B------:R-:W-:-:S07]  /*1120*/  LEPC R20, `(.L_x_13) ;  /* 0x000000001014794e */ /* 0x000fce0000000000 */
[----:B-1---5:R-:W-:Y:S05]  /*1130*/  CALL.ABS.NOINC R14 ;  /* 0x000000000e007343 */ /* 0x022fea0003c00000 */
.L_x_13:
[----:B------:R-:W-:-:S13]  /*1140*/  ISETP.NE.AND P0, PT, R158, 0x3, PT ;  /* 0x000000039e00780c */ /* 0x000fda0003f05270 */
[----:B------:R-:W-:Y:S05]  /*1150*/  @!P0 BRA `(.L_x_14) ;  /* 0x0000000000048947 */ /* 0x000fea0003800000 */
[----:B------:R-:W-:Y:S01]  /*1160*/  BPT.TRAP 0x1 ;  /* 0x000000040000795c */ /* 0x000fe20000300000 */
.L_x_14:
[----:B------:R-:W-:Y:S02]  /*1170*/  IMAD.U32 R3, RZ, RZ, UR39 ;  /* 0x00000027ff037e24 */ /* 0x000fe4000f8e00ff */
[----:B------:R-:W-:-:S03]  /*1180*/  IMAD.U32 R0, RZ, RZ, UR38 ;  /* 0x00000026ff007e24 */ /* 0x000fc6000f8e00ff */
[----:B------:R-:W-:Y:S02]  /*1190*/  LEA R3, R3, UR42, 0x3 ;  /* 0x0000002a03037c11 */ /* 0x000fe4000f8e18ff */
[----:B------:R-:W-:-:S04]  /*11a0*/  SHF.L.U32 R0, R0, 0x1f, RZ ;  /* 0x0000001f00007819 */ /* 0x000fc800000006ff */
[----:B------:R2:W3:Y:S01]  /*11b0*/  SYNCS.PHASECHK.TRANS64.TRYWAIT P1, [R3+URZ], R0 ;  /* 0x00000000030075a7 */ /* 0x0004e2000802017f */
[----:B------:R-:W-:Y:S05]  /*11c0*/  @!P0 BRA `(.L_x_15) ;  /* 0x0000000000048947 */ /* 0x000fea0003800000 */
[----:B------:R-:W-:Y:S01]  /*11d0*/  BPT.TRAP 0x1 ;  /* 0x000000040000795c */ /* 0x000fe20000300000 */
.L_x_15:
[----:B---3--:R-:W-:Y:S05]  /*11e0*/  @P1 BRA `(.L_x_16) ;  /* 0x0000000000081947 */ /* 0x008fea0003800000 */
[----:B------:R-:W3:Y:S02]  /*11f0*/  SYNCS.PHASECHK.TRANS64.TRYWAIT P1, [R3+URZ], R0 ;  /* 0x00000000030075a7 */ /* 0x000ee4000802017f */
[----:B---3--:R-:W-:Y:S05]  /*1200*/  @!P1 BRA `(.L_x_17) ;  /* 0x000000a000e89947 */ /* 0x008fea0003800000 */
.L_x_16:
[----:B------:R-:W-:-:S04]  /*1210*/  UISETP.LT.AND UP0, UPT, UR40, 0x1, UPT ;  /* 0x000000012800788c */ /* 0x000fc8000bf01270 */
[----:B------:R-:W-:-:S04]  /*1220*/  USEL UR4, UR40, 0x1, UP0 ;  /* 0x0000000128047887 */ /* 0x000fc80008000000 */
[----:B------:R-:W-:-:S06]  /*1230*/  UIADD3 UR4, UR40, -UR4, URZ ;  /* 0x8000000428047290 */ /* 0x000fcc000fffe03f */
[----:B--23--:R-:W-:Y:S01]  /*1240*/  IMAD.U32 R0, RZ, RZ, UR4 ;  /* 0x00000004ff007e24 */ /* 0x00cfe2000f8e00ff */
[----:B------:R-:W-:Y:S05]  /*1250*/  WARPSYNC.ALL ;  /* 0x0000000000007948 */ /* 0x000fea0003800000 */
[----:B------:R-:W-:Y:S01]  /*1260*/  ISETP.GE.AND P1, PT, R0, 0x1, PT ;  /* 0x000000010000780c */ /* 0x000fe20003f26270 */
[----:B------:R-:W-:Y:S01]  /*1270*/  UIADD3 UR4, UR42, 0x10100, URZ ;  /* 0x000101002a047890 */ /* 0x000fe2000fffe03f */
[----:B------:R-:W-:Y:S01]  /*1280*/  WARPGROUP.ARRIVE ;  /* 0x00000000000079c5 */ /* 0x000fe20000000000 */
[----:B------:R-:W-:Y:S01]  /*1290*/  UMOV UR9, 0x40000040 ;  /* 0x4000004000097882 */ /* 0x000fe20000000000 */
[----:B------:R-:W-:Y:S01]  /*12a0*/  UMOV UR11, 0x40000040 ;  /* 0x40000040000b7882 */ /* 0x000fe20000000000 */
[----:B------:R-:W-:-:S04]  /*12b0*/  USHF.R.U32.HI UR4, URZ, 0x4, UR4 ;  /* 0x000000043f047899 */ /* 0x000fc80008011604 */
[----:B------:R-:W-:Y:S02]  /*12c0*/  ULOP3.LUT UR5, UR4, 0x3fff, URZ, 0xc0, !UPT ;  /* 0x00003fff04057892 */ /* 0x000fe4000f8ec03f */
[----:B------:R-:W-:Y:S02]  /*12d0*/  ULOP3.LUT UR4, UR41, 0x10000, URZ, 0xfc, !UPT ;  /* 0x0001000029047892 */ /* 0x000fe4000f8efc3f */
[----:B------:R-:W-:Y:S02]  /*12e0*/  ULOP3.LUT UR5, UR5, 0x10000, URZ, 0xfc, !UPT ;  /* 0x0001000005057892 */ /* 0x000fe4000f8efc3f */
[----:B------:R-:W-:Y:S02]  /*12f0*/  ULEA UR6, UR39, UR4, 0xa ;  /* 0x0000000427067291 */ /* 0x000fe4000f8e503f */
[----:B------:R-:W-:-:S05]  /*1300*/  ULEA UR7, UR39, UR5, 0xb ;  /* 0x0000000527077291 */ /* 0x000fca000f8e583f */
[----:B------:R-:W-:Y:S02]  /*1310*/  UMOV UR8, UR6 ;  /* 0x0000000600087c82 */ /* 0x000fe40008000000 */
[----:B------:R-:W-:Y:S02]  /*1320*/  UMOV UR10, UR7 ;  /* 0x00000007000a7c82 */ /* 0x000fe40008000000 */
[----:B------:R-:W-:Y:S01]  /*1330*/  HGMMA.64x256x16.F32 R24, gdesc[UR8], RZ, !UPT, gsb0 ;  /* 0x03e00000081879f0 */ /* 0x000fe2000c0008ff */
[----:B------:R-:W-:Y:S02]  /*1340*/  UIADD3 UR8, UR6, 0x2, URZ ;  /* 0x0000000206087890 */ /* 0x000fe4000fffe03f */
[----:B------:R-:W-:Y:S01]  /*1350*/  UIADD3 UR10, UR7, 0x2, URZ ;  /* 0x00000002070a7890 */ /* 0x000fe2000fffe03f */
[----:B------:R-:W-:Y:S01]  /*1360*/  UMOV UR9, 0x40000040 ;  /* 0x4000004000097882 */ /* 0x000fe20000000000 */
[----:B------:R-:W-:Y:S01]  /*1370*/  UMOV UR11, 0x40000040 ;  /* 0x40000040000b7882 */ /* 0x000fe20000000000 */
[----:B------:R-:W-:-:S02]  /*1380*/  WARPGROUP.DEPBAR.LE gsb0, 0x0 ;  /* 0x00008000000079c5 */ /* 0x000fc40000010000 */
[----:B------:R-:W-:-:S15]  /*1390*/  WARPGROUP.ARRIVE ;  /* 0x00000000000079c5 */ /* 0x000fde0000000000 */
[----:B------:R-:W-:-:S05]  /*13a0*/  NOP ;  /* 0x0000000000007918 */ /* 0x000fca0000000000 */
[----:B------:R-:W-:Y:S01]  /*13b0*/  HGMMA.64x256x16.F32 R24, gdesc[UR8], R24, gsb0 ;  /* 0x03e00000081879f0 */ /* 0x000fe20008000818 */
[----:B------:R-:W-:Y:S02]  /*13c0*/  UIADD3 UR8, UR6, 0x4, URZ ;  /* 0x0000000406087890 */ /* 0x000fe4000fffe03f */
[----:B------:R-:W-:Y:S01]  /*13d0*/  UIADD3 UR10, UR7, 0x4, URZ ;  /* 0x00000004070a7890 */ /* 0x000fe2000fffe03f */
[----:B------:R-:W-:Y:S01]  /*13e0*/  UMOV UR9, 0x40000040 ;  /* 0x4000004000097882 */ /* 0x000fe20000000000 */
[----:B------:R-:W-:Y:S01]  /*13f0*/  UMOV UR11, 0x40000040 ;  /* 0x40000040000b7882 */ /* 0x000fe20000000000 */
[----:B------:R-:W-:Y:S02]  /*1400*/  WARPGROUP.DEPBAR.LE gsb0, 0x0 ;  /* 0x00008000000079c5 */ /* 0x000fe40000010000 */
        /* <DEDUP_REMOVED lines=10> */
[----:B------:R-:W-:Y:S03]  /*14b0*/  HGMMA.64x256x16.F32 R24, gdesc[UR8], R24, gsb0 ;  /* 0x03e00000081879f0 */ /* 0x000fe60008000818 */
[----:B------:R-:W-:Y:S02]  /*14c0*/  WARPGROUP.DEPBAR.LE gsb0, 0x0 ;  /* 0x00008000000079c5 */ /* 0x000fe40000010000 */
[----:B------:R-:W-:Y:S05]  /*14d0*/  @!P1 BRA `(.L_x_18) ;  /* 0x0000000400249947 */ /* 0x000fea0003800000 */
[----:B------:R-:W-:-:S04]  /*14e0*/  UIADD3 UR6, UR39, 0x1, URZ ;  /* 0x0000000127067890 */ /* 0x000fc8000fffe03f */
[----:B------:R-:W-:-:S04]  /*14f0*/  UISETP.NE.AND UP0, UPT, UR6, 0x4, UPT ;  /* 0x000000040600788c */ /* 0x000fc8000bf05270 */
[----:B------:R-:W-:Y:S02]  /*1500*/  USEL UR7, URZ, 0x1, UP0 ;  /* 0x000000013f077887 */ /* 0x000fe40008000000 */
[----:B------:R-:W-:Y:S02]  /*1510*/  USEL UR6, UR6, URZ, UP0 ;  /* 0x0000003f06067287 */ /* 0x000fe40008000000 */
[----:B------:R-:W-:-:S06]  /*1520*/  ULOP3.LUT UR7, UR38, UR7, URZ, 0x3c, !UPT ;  /* 0x0000000726077292 */ /* 0x000fcc000f8e3c3f */
[----:B01----:R-:W-:Y:S01]  /*1530*/  IMAD.U32 R5, RZ, RZ, UR7 ;  /* 0x00000007ff057e24 */ /* 0x003fe2000f8e00ff */
[----:B------:R-:W-:-:S06]  /*1540*/  UMOV UR7, UR39 ;  /* 0x0000002700077c82 */ /* 0x000fcc0008000000 */
.L_x_25:
[----:B01----:R-:W-:Y:S05]  /*1550*/  @!P0 BRA `(.L_x_19) ;  /* 0x0000000000048947 */ /* 0x003fea0003800000 */
[----:B------:R-:W-:Y:S01]  /*1560*/  BPT.TRAP 0x1 ;  /* 0x000000040000795c */ /* 0x000fe20000300000 */
.L_x_19:
[----:B------:R-:W0:Y:S01]  /*1570*/  S2UR UR9, SR_CgaCtaId ;  /* 0x00000000000979c3 */ /* 0x000e220000008800 */
[----:B------:R-:W-:Y:S01]  /*1580*/  UMOV UR8, 0x400 ;  /* 0x0000040000087882 */ /* 0x000fe20000000000 */
[----:B------:R-:W-:Y:S01]  /*1590*/  SHF.L.U32 R3, R5, 0x1f, RZ ;  /* 0x0000001f05037819 */ /* 0x000fe200000006ff */
[----:B0-----:R-:W-:-:S04]  /*15a0*/  ULEA UR14, UR9, UR8, 0x18 ;  /* 0x00000008090e7291 */ /* 0x001fc8000f8ec03f */
[----:B------:R-:W-:-:S09]  /*15b0*/  ULEA UR8, UR6, UR14, 0x3 ;  /* 0x0000000e06087291 */ /* 0x000fd2000f8e183f */
[----:B------:R0:W1:Y:S01]  /*15c0*/  SYNCS.PHASECHK.TRANS64.TRYWAIT P1, [UR8], R3 ;  /* 0x00000003ff0075a7 */ /* 0x0000620008020148 */
[----:B------:R-:W-:Y:S05]  /*15d0*/  @!P0 BRA `(.L_x_20) ;  /* 0x0000000000048947 */ /* 0x000fea0003800000 */
[----:B------:R-:W-:Y:S01]  /*15e0*/  BPT.TRAP 0x1 ;  /* 0x000000040000795c */ /* 0x000fe20000300000 */
.L_x_20:
[----:B-1----:R-:W-:Y:S05]  /*15f0*/  @P1 BRA `(.L_x_21) ;  /* 0x0000000000081947 */ /* 0x002fea0003800000 */
[----:B------:R-:W1:Y:S02]  /*1600*/  SYNCS.PHASECHK.TRANS64.TRYWAIT P1, [UR8], R3 ;  /* 0x00000003ff0075a7 */ /* 0x000e640008020148 */
[----:B-1----:R-:W-:Y:S05]  /*1610*/  @!P1 BRA `(.L_x_22) ;  /* 0x0000009c00f89947 */ /* 0x002fea0003800000 */
.L_x_21:
[----:B------:R-:W-:Y:S01]  /*1620*/  ULEA UR12, UR6, UR4, 0xa ;  /* 0x00000004060c7291 */ /* 0x000fe2000f8e503f */
[----:B------:R-:W-:Y:S01]  /*1630*/  WARPGROUP.ARRIVE ;  /* 0x00000000000079c5 */ /* 0x000fe20000000000 */
[----:B------:R-:W-:Y:S01]  /*1640*/  ULEA UR13, UR6, UR5, 0xb ;  /* 0x00000005060d7291 */ /* 0x000fe2000f8e583f */
[----:B------:R-:W-:Y:S01]  /*1650*/  UMOV UR9, 0x40000040 ;  /* 0x4000004000097882 */ /* 0x000fe20000000000 */
[----:B------:R-:W-:-:S03]  /*1660*/  UMOV UR11, 0x40000040 ;  /* 0x40000040000b7882 */ /* 0x000fc60000000000 */
[----:B------:R-:W-:Y:S02]  /*1670*/  UMOV UR8, UR12 ;  /* 0x0000000c00087c82 */ /* 0x000fe40008000000 */
[----:B------:R-:W-:Y:S02]  /*1680*/  UMOV UR10, UR13 ;  /* 0x0000000d000a7c82 */ /* 0x000fe40008000000 */
[----:B------:R-:W-:Y:S01]  /*1690*/  HGMMA.64x256x16.F32 R24, gdesc[UR8], R24, gsb0 ;  /* 0x03e00000081879f0 */ /* 0x000fe20008000818 */
        /* <DEDUP_REMOVED lines=26> */
[----:B------:R-:W-:Y:S01]  /*1840*/  BPT.TRAP 0x1 ;  /* 0x000000040000795c */ /* 0x000fe20000300000 */
.L_x_23:
[----:B------:R-:W-:Y:S01]  /*1850*/  ULEA UR8, UR7, UR14, 0x3 ;  /* 0x0000000e07087291 */ /* 0x000fe2000f8e183f */
[----:B------:R-:W-:-:S03]  /*1860*/  ISETP.GT.U32.AND P1, PT, R19, 0x1, PT ;  /* 0x000000011300780c */ /* 0x000fc60003f24070 */
[----:B------:R-:W-:-:S04]  /*1870*/  UIADD3 UR8, UR8, 0x20, URZ ;  /* 0x0000002008087890 */ /* 0x000fc8000fffe03f */
[----:B------:R-:W-:-:S09]  /*1880*/  UPRMT UR8, URZ, 0x654, UR8 ;  /* 0x000006543f087896 */ /* 0x000fd20008000008 */
[----:B------:R-:W-:Y:S01]  /*1890*/  SYNCS.ARRIVE.TRANS64.RED.A1T0 RZ, [UR8], RZ ;  /* 0x000000ffffff79a7 */ /* 0x000fe20008100408 */
[----:B------:R-:W-:Y:S05]  /*18a0*/  @P1 BRA `(.L_x_24) ;  /* 0x0000000000041947 */ /* 0x000fea0003800000 */
[----:B------:R-:W-:Y:S01]  /*18b0*/  BPT.TRAP 0x1 ;  /* 0x000000040000795c */ /* 0x000fe20000300000 */
.L_x_24:
[----:B------:R-:W-:Y:S01]  /*18c0*/  UIADD3 UR6, UR6, 0x1, URZ ;  /* 0x0000000106067890 */ /* 0x000fe2000fffe03f */
[C---:B------:R-:W-:Y:S01]  /*18d0*/  ISETP.GT.AND P1, PT, R0.reuse, 0x1, PT ;  /* 0x000000010000780c */ /* 0x040fe20003f24270 */
[----:B------:R-:W-:Y:S01]  /*18e0*/  UIADD3 UR7, UR7, 0x1, URZ ;  /* 0x0000000107077890 */ /* 0x000fe2000fffe03f */
[----:B------:R-:W-:Y:S01]  /*18f0*/  VIADD R0, R0, 0xffffffff ;  /* 0xffffffff00007836 */ /* 0x000fe20000000000 */
[----:B------:R-:W-:Y:S02]  /*1900*/  UISETP.NE.AND UP0, UPT, UR6, 0x4, UPT ;  /* 0x000000040600788c */ /* 0x000fe4000bf05270 */
[----:B------:R-:W-:Y:S02]  /*1910*/  UISETP.NE.AND UP1, UPT, UR7, 0x4, UPT ;  /* 0x000000040700788c */ /* 0x000fe4000bf25270 */
[----:B------:R-:W-:Y:S02]  /*1920*/  USEL UR8, URZ, 0x1, UP0 ;  /* 0x000000013f087887 */ /* 0x000fe40008000000 */
[----:B------:R-:W-:-:S02]  /*1930*/  USEL UR6, UR6, URZ, UP0 ;  /* 0x0000003f06067287 */ /* 0x000fc40008000000 */
[----:B------:R-:W-:Y:S02]  /*1940*/  USEL UR7, UR7, URZ, UP1 ;  /* 0x0000003f07077287 */ /* 0x000fe40008800000 */
[----:B------:R-:W-:Y:S01]  /*1950*/  LOP3.LUT R5, R5, UR8, RZ, 0x3c, !PT ;  /* 0x0000000805057c12 */ /* 0x000fe2000f8e3cff */
[----:B------:R-:W-:Y:S09]  /*1960*/  @P1 BRA `(.L_x_25) ;  /* 0xfffffff800f81947 */ /* 0x000ff2000383ffff */
.L_x_18:
[----:B------:R-:W2:Y:S02]  /*1970*/  LDC R0, c[0x0][0x28c] ;  /* 0x0000a300ff007b82 */ /* 0x000ea40000000800 */
[----:B--2---:R-:W-:-:S13]  /*1980*/  ISETP.GE.AND P1, PT, R0, 0x1, PT ;  /* 0x000000010000780c */ /* 0x004fda0003f26270 */
[----:B------:R-:W-:Y:S05]  /*1990*/  @!P1 BRA `(.L_x_26) ;  /* 0x0000000000409947 */ /* 0x000fea0003800000 */
[----:B------:R-:W-:Y:S05]  /*19a0*/  @!P0 BRA `(.L_x_27) ;  /* 0x0000000000048947 */ /* 0x000fea0003800000 */
[----:B------:R-:W-:Y:S01]  /*19b0*/  BPT.TRAP 0x1 ;  /* 0x000000040000795c */ /* 0x000fe20000300000 */
.L_x_27:
[----:B------:R-:W2:Y:S01]  /*19c0*/  S2UR UR6, SR_CgaCtaId ;  /* 0x00000000000679c3 */ /* 0x000ea20000008800 */
[----:B------:R-:W-:Y:S01]  /*19d0*/  UISETP.LT.AND UP0, UPT, UR40, 0x1, UPT ;  /* 0x000000012800788c */ /* 0x000fe2000bf01270 */
[----:B------:R-:W-:Y:S01]  /*19e0*/  ISETP.GT.U32.AND P0, PT, R19, 0x1, PT ;  /* 0x000000011300780c */ /* 0x000fe20003f04070 */
[----:B------:R-:W-:Y:S02]  /*19f0*/  UMOV UR5, 0x400 ;  /* 0x0000040000057882 */ /* 0x000fe40000000000 */
[----:B------:R-:W-:-:S04]  /*1a00*/  USEL UR4, UR40, 0x1, UP0 ;  /* 0x0000000128047887 */ /* 0x000fc80008000000 */
[----:B------:R-:W-:-:S04]  /*1a10*/  UIADD3 UR4, UR39, UR40, -UR4 ;  /* 0x0000002827047290 */ /* 0x000fc8000fffe804 */
[----:B------:R-:W-:-:S04]  /*1a20*/  USHF.L.U32 UR4, UR4, 0x3, URZ ;  /* 0x0000000304047899 */ /* 0x000fc8000800063f */
[----:B------:R-:W-:Y:S02]  /*1a30*/  ULOP3.LUT UR4, UR4, 0x18, URZ, 0xc0, !UPT ;  /* 0x0000001804047892 */ /* 0x000fe4000f8ec03f */
[----:B--2---:R-:W-:-:S04]  /*1a40*/  ULEA UR5, UR6, UR5, 0x18 ;  /* 0x0000000506057291 */ /* 0x004fc8000f8ec03f */
[----:B------:R-:W-:-:S04]  /*1a50*/  UIADD3 UR4, UR5, 0x20, UR4 ;  /* 0x0000002005047890 */ /* 0x000fc8000fffe004 */
[----:B------:R-:W-:-:S09]  /*1a60*/  UPRMT UR4, URZ, 0x654, UR4 ;  /* 0x000006543f047896 */ /* 0x000fd20008000004 */
[----:B------:R-:W-:Y:S01]  /*1a70*/  SYNCS.ARRIVE.TRANS64.RED.A1T0 RZ, [UR4], RZ ;  /* 0x000000ffffff79a7 */ /* 0x000fe20008100404 */
[----:B------:R-:W-:Y:S05]  /*1a80*/  @P0 BRA `(.L_x_26) ;  /* 0x0000000000040947 */ /* 0x000fea0003800000 */
[----:B------:R-:W-:Y:S01]  /*1a90*/  BPT.TRAP 0x1 ;  /* 0x000000040000795c */ /* 0x000fe20000300000 */
.L_x_26:
[----:B------:R-:W2:Y:S01]  /*1aa0*/  LDC R7, c[0x0][0x288] ;  /* 0x0000a200ff077b82 */ /* 0x000ea20000000800 */
[----:B01----:R-:W-:Y:S01]  /*1ab0*/  SHF.R.U32.HI R3, RZ, 0x2, R18 ;  /* 0x00000002ff037819 */ /* 0x003fe20000011612 */
[----:B------:R-:W-:Y:S01]  /*1ac0*/  UIADD3 UR39, UR40, UR39, URZ ;  /* 0x0000002728277290 */ /* 0x000fe2000fffe03f */
[C---:B------:R-:W-:Y:S01]  /*1ad0*/  LOP3.LUT R4, R18.reuse, 0x60, RZ, 0xc0, !PT ;  /* 0x0000006012047812 */ /* 0x040fe200078ec0ff */
[----:B------:R-:W-:Y:S01]  /*1ae0*/  ULDC UR8, c[0x0][0x284] ;  /* 0x0000a10000087ab9 */ /* 0x000fe20000000800 */
[----:B------:R-:W-:Y:S01]  /*1af0*/  LOP3.LUT R3, R3, 0x7, RZ, 0xc0, !PT ;  /* 0x0000000703037812 */ /* 0x000fe200078ec0ff */
[----:B------:R-:W-:Y:S01]  /*1b00*/  USHF.R.U32.HI UR4, URZ, 0x2, UR39 ;  /* 0x000000023f047899 */ /* 0x000fe20008011627 */
[----:B------:R-:W-:Y:S01]  /*1b10*/  SHF.R.U32.HI R10, RZ, 0x1, R4 ;  /* 0x00000001ff0a7819 */ /* 0x000fe20000011604 */
[----:B------:R-:W-:Y:S01]  /*1b20*/  IMAD.SHL.U32 R4, R18, 0x2, RZ ;  /* 0x0000000212047824 */ /* 0x000fe200078e00ff */
[----:B------:R-:W-:Y:S01]  /*1b30*/  LOP3.LUT R0, R22, 0x1, RZ, 0xc0, !PT ;  /* 0x0000000116007812 */ /* 0x000fe200078ec0ff */
[----:B------:R-:W-:Y:S01]  /*1b40*/  ULOP3.LUT UR4, UR4, 0x1, URZ, 0xc0, !UPT ;  /* 0x0000000104047892 */ /* 0x000fe2000f8ec03f */
[----:B------:R-:W-:Y:S01]  /*1b50*/  IADD3 R5, RZ, -R10, -R3 ;  /* 0x8000000aff057210 */ /* 0x000fe20007ffe803 */
[----:B------:R-:W-:Y:S01]  /*1b60*/  UISETP.GT.U32.AND UP1, UPT, UR39, 0x3, UPT ;  /* 0x000000032700788c */ /* 0x000fe2000bf24070 */
[----:B------:R-:W-:Y:S01]  /*1b70*/  LOP3.LUT R9, R4, 0x6, RZ, 0xc0, !PT ;  /* 0x0000000604097812 */ /* 0x000fe200078ec0ff */
[C---:B------:R-:W-:Y:S01]  /*1b80*/  IMAD.SHL.U32 R6, R0.reuse, 0x40, RZ ;  /* 0x0000004000067824 */ /* 0x040fe200078e00ff */
[----:B------:R-:W-:Y:S01]  /*1b90*/  UISETP.NE.U32.AND UP0, UPT, UR4, 0x1, UPT ;  /* 0x000000010400788c */ /* 0x000fe2000bf05070 */
[----:B------:R-:W-:Y:S01]  /*1ba0*/  IMAD R11, R0, -0x40, R5 ;  /* 0xffffffc0000b7824 */ /* 0x000fe200078e0205 */
[----:B------:R-:W-:Y:S01]  /*1bb0*/  LOP3.LUT R0, R18, 0x3, RZ, 0xc0, !PT ;  /* 0x0000000312007812 */ /* 0x000fe200078ec0ff */
[----:B------:R-:W-:Y:S01]  /*1bc0*/  ULDC.64 UR6, c[0x0][0x5d0] ;  /* 0x0001740000067ab9 */ /* 0x000fe20000000a00 */
[----:B------:R-:W-:Y:S01]  /*1bd0*/  PRMT R8, R9, 0x6540, R152 ;  /* 0x0000654009087816 */ /* 0x000fe20000000098 */
[----:B------:R-:W-:Y:S01]  /*1be0*/  IMAD.SHL.U32 R152, R152, 0x100, RZ ;  /* 0x0000010098987824 */ /* 0x000fe200078e00ff */
[----:B------:R-:W-:Y:S01]  /*1bf0*/  SHF.R.S32.HI R21, RZ, 0x1f, R23 ;  /* 0x0000001fff157819 */ /* 0x000fe20000011417 */
[----:B------:R-:W-:Y:S01]  /*1c00*/  UISETP.LT.U32.AND UP1, UPT, UR40, 0x4, UP1 ;  /* 0x000000042800788c */ /* 0x000fe20008f21070 */
[----:B------:R-:W-:Y:S01]  /*1c10*/  SHF.R.S32.HI R9, RZ, 0x1f, R8 ;  /* 0x0000001fff097819 */ /* 0x000fe20000011408 */
[----:B--2---:R-:W-:Y:S01]  /*1c20*/  IMAD R13, R0, -0x2, R7 ;  /* 0xfffffffe000d7824 */ /* 0x004fe200078e0207 */
[----:B------:R-:W-:Y:S01]  /*1c30*/  ISETP.GE.AND P0, PT, R152, R7, PT ;  /* 0x000000079800720c */ /* 0x000fe20003f06270 */
[----:B------:R-:W-:Y:S01]  /*1c40*/  IMAD.SHL.U32 R0, R153, 0x80, RZ ;  /* 0x0000008099007824 */ /* 0x000fe200078e00ff */
[----:B------:R-:W-:Y:S01]  /*1c50*/  UISETP.GT.U32.AND UP0, UPT, UR40, 0x3, !UP0 ;  /* 0x000000032800788c */ /* 0x000fe2000c704070 */
[----:B------:R-:W-:Y:S01]  /*1c60*/  IMAD R4, R21, UR6, RZ ;  /* 0x0000000615047c24 */ /* 0x000fe2000f8e02ff */
[----:B------:R-:W-:Y:S01]  /*1c70*/  LOP3.LUT R3, R6, 0x40, R3, 0xe2, !PT ;  /* 0x0000004006037812 */ /* 0x000fe200078ee203 */
[----:B------:R-:W-:Y:S01]  /*1c80*/  USEL UR5, URZ, 0x1, !UP1 ;  /* 0x000000013f057887 */ /* 0x000fe2000c800000 */
[C---:B------:R-:W-:Y:S01]  /*1c90*/  ISETP.GE.OR P0, PT, R0.reuse, UR8, P0 ;  /* 0x0000000800007c0c */ /* 0x040fe20008706670 */
[----:B------:R-:W-:Y:S01]  /*1ca0*/  USEL UR4, URZ, 0x1, !UP0 ;  /* 0x000000013f047887 */ /* 0x000fe2000c000000 */
[----:B------:R-:W-:Y:S01]  /*1cb0*/  IMAD.WIDE R6, R153, 0x80, RZ ;  /* 0x0000008099067825 */ /* 0x000fe200078e02ff */
[----:B------:R-:W-:Y:S01]  /*1cc0*/  ULOP3.LUT UR39, UR39, 0x3, URZ, 0xc0, !UPT ;  /* 0x0000000327277892 */ /* 0x000fe2000f8ec03f */
[----:B------:R-:W-:Y:S01]  /*1cd0*/  IADD3 R0, -R0, UR8, R11 ;  /* 0x0000000800007c10 */ /* 0x000fe2000fffe10b */
[----:B------:R-:W-:Y:S01]  /*1ce0*/  ULOP3.LUT UR38, UR4, UR38, UR5, 0x96, !UPT ;  /* 0x0000002604267292 */ /* 0x000fe2000f8e9605 */
[C---:B------:R-:W-:Y:S01]  /*1cf0*/  IMAD R15, R23.reuse, UR7, R4 ;  /* 0x00000007170f7c24 */ /* 0x040fe2000f8e0204 */
[----:B------:R-:W-:Y:S01]  /*1d00*/  LOP3.LUT R167, R6, R3, R10, 0xfe, !PT ;  /* 0x0000000306a77212 */ /* 0x000fe200078efe0a */
[----:B------:R-:W-:-:S04]  /*1d10*/  IMAD.WIDE.U32 R4, R23, UR6, R8 ;  /* 0x0000000617047c25 */ /* 0x000fc8000f8e0008 */
[----:B------:R-:W-:Y:S02]  /*1d20*/  IMAD.IADD R5, R5, 0x1, R15 ;  /* 0x0000000105057824 */ /* 0x000fe400078e020f */
[----:B------:R-:W-:Y:S02]  /*1d30*/  IMAD.IADD R3, R13, 0x1, -R152 ;  /* 0x000000010d037824 */ /* 0x000fe400078e0a98 */
[----:B------:R-:W-:Y:S01]  /*1d40*/  IMAD.MOV.U32 R153, RZ, RZ, -0x1 ;  /* 0xffffffffff997424 */ /* 0x000fe200078e00ff */
[----:B------:R-:W-:Y:S06]  /*1d50*/  @P0 BRA `(.L_x_28) ;  /* 0x0000007800dc0947 */ /* 0x000fec0003800000 */
[----:B------:R-:W0:Y:S01]  /*1d60*/  LDC.64 R10, c[0x0][0x5c8] ;  /* 0x00017200ff0a7b82 */ /* 0x000e220000000a00 */
[----:B-----5:R-:W-:Y:S01]  /*1d70*/  FSETP.NEU.AND P0, PT, R155, RZ, PT ;  /* 0x000000ff9b00720b */ /* 0x020fe20003f0d000 */
[----:B------:R-:W-:Y:S01]  /*1d80*/  BSSY B0, `(.L_x_28) ;  /* 0x00007b4000007945 */ /* 0x000fe20003800000 */
[----:B------:R-:W-:-:S04]  /*1d90*/  ISETP.GT.AND P2, PT, R3, RZ, PT ;  /* 0x000000ff0300720c */ /* 0x000fc80003f44270 */
[----:B------:R-:W-:Y:S01]  /*1da0*/  ISETP.GT.AND P1, PT, R0, RZ, P2 ;  /* 0x000000ff0000720c */ /* 0x000fe20001724270 */
[-C--:B0-----:R-:W-:Y:S02]  /*1db0*/  IMAD R12, R7, R10.reuse, RZ ;  /* 0x0000000a070c7224 */ /* 0x081fe400078e02ff */
[----:B------:R-:W-:-:S04]  /*1dc0*/  IMAD.WIDE.U32 R160, R167, R10, R4 ;  /* 0x0000000aa7a07225 */ /* 0x000fc800078e0004 */
[----:B------:R-:W-:-:S04]  /*1dd0*/  IMAD R5, R167, R11, R12 ;  /* 0x0000000ba7057224 */ /* 0x000fc800078e020c */
[----:B------:R-:W-:Y:S01]  /*1de0*/  IMAD.IADD R169, R161, 0x1, R5 ;  /* 0x00000001a1a97824 */ /* 0x000fe200078e0205 */
[----:B------:R-:W-:Y:S06]  /*1df0*/  @!P0 BRA `(.L_x_29) ;  /* 0x0000005400988947 */ /* 0x000fec0003800000 */
[----:B------:R-:W0:Y:S01]  /*1e00*/  LDC.64 R14, c[0x0][0x5b8] ;  /* 0x00016e00ff0e7b82 */ /* 0x000e220000000a00 */
[----:B------:R-:W-:-:S07]  /*1e10*/  ULDC.64 UR4, c[0x0][0x5c0] ;  /* 0x0001700000047ab9 */ /* 0x000fce0000000a00 */
[----:B------:R-:W1:Y:S08]  /*1e20*/  LDC.64 R164, c[0x0][0x5b0] ;  /* 0x00016c00ffa47b82 */ /* 0x000e700000000a00 */
[----:B------:R-:W2:Y:S01]  /*1e30*/  LDC.64 R12, c[0x0][0x5a8] ;  /* 0x00016a00ff0c7b82 */ /* 0x000ea20000000a00 */
[-C--:B0-----:R-:W-:Y:S02]  /*1e40*/  IMAD R4, R21, R14.reuse, RZ ;  /* 0x0000000e15047224 */ /* 0x081fe400078e02ff */
[----:B------:R-:W-:-:S04]  /*1e50*/  IMAD.WIDE.U32 R162, R23, R14, R8 ;  /* 0x0000000e17a27225 */ /* 0x000fc800078e0008 */
[----:B------:R-:W-:Y:S02]  /*1e60*/  IMAD R159, R23, R15, R4 ;  /* 0x0000000f179f7224 */ /* 0x000fe400078e0204 */
[-C--:B-1----:R-:W-:Y:S02]  /*1e70*/  IMAD R6, R7, R164.reuse, RZ ;  /* 0x000000a407067224 */ /* 0x082fe400078e02ff */
[----:B------:R-:W-:Y:S02]  /*1e80*/  IMAD.IADD R21, R163, 0x1, R159 ;  /* 0x00000001a3157824 */ /* 0x000fe400078e029f */
[----:B------:R-:W-:Y:S02]  /*1e90*/  IMAD.MOV.U32 R20, RZ, RZ, R162 ;  /* 0x000000ffff147224 */ /* 0x000fe400078e00a2 */
[C---:B------:R-:W-:Y:S02]  /*1ea0*/  IMAD R161, R167.reuse, R165, R6 ;  /* 0x000000a5a7a17224 */ /* 0x040fe400078e0206 */
[----:B------:R-:W-:-:S04]  /*1eb0*/  IMAD.WIDE.U32 R4, R167, R164, R20 ;  /* 0x000000a4a7047225 */ /* 0x000fc800078e0014 */
[----:B------:R-:W-:Y:S01]  /*1ec0*/  IMAD.IADD R5, R5, 0x1, R161 ;  /* 0x0000000105057824 */ /* 0x000fe200078e02a1 */
[----:B--2---:R-:W-:-:S04]  /*1ed0*/  LEA R6, P0, R4, R12, 0x1 ;  /* 0x0000000c04067211 */ /* 0x004fc800078008ff */
[----:B------:R-:W-:-:S05]  /*1ee0*/  LEA.HI.X R7, R4, R13, R5, 0x1, P0 ;  /* 0x0000000d04077211 */ /* 0x000fca00000f0c05 */
[----:B------:R0:W2:Y:S01]  /*1ef0*/  @P1 LDG.E.LTC128B.U16 R15, desc[UR36][R6.64] ;  /* 0x00000024060f1981 */ /* 0x0000a2000c1e1520 */
[----:B------:R-:W-:Y:S01]  /*1f00*/  IMAD.WIDE.U32 R156, R167, R164, R8 ;  /* 0x000000a4a79c7225 */ /* 0x000fe200078e0008 */
[----:B------:R-:W-:Y:S03]  /*1f10*/  BSSY B1, `(.L_x_30) ;  /* 0x0000013000017945 */ /* 0x000fe60003800000 */
[----:B------:R-:W-:Y:S02]  /*1f20*/  IMAD.IADD R157, R161, 0x1, R157 ;  /* 0x00000001a19d7824 */ /* 0x000fe400078e029d */
[----:B------:R-:W-:-:S04]  /*1f30*/  IMAD.WIDE.U32 R156, R23, R14, R156 ;  /* 0x0000000e179c7225 */ /* 0x000fc800078e009c */
[----:B0-----:R-:W-:Y:S01]  /*1f40*/  IMAD.IADD R7, R159, 0x1, R157 ;  /* 0x000000019f077824 */ /* 0x001fe200078e029d */
[----:B------:R-:W-:Y:S02]  /*1f50*/  LEA R6, P4, R156, R12, 0x1 ;  /* 0x0000000c9c067211 */ /* 0x000fe400078808ff */
[----:B------:R-:W-:Y:S02]  /*1f60*/  SHF.L.U64.HI R157, R164, 0x3, R165 ;  /* 0x00000003a49d7819 */ /* 0x000fe400000102a5 */
[----:B------:R-:W-:Y:S01]  /*1f70*/  LEA.HI.X R7, R156, R13, R7, 0x1, P4 ;  /* 0x0000000d9c077211 */ /* 0x000fe200020f0c07 */
[----:B------:R-:W-:Y:S02]  /*1f80*/  IMAD.SHL.U32 R156, R164, 0x8, RZ ;  /* 0x00000008a49c7824 */ /* 0x000fe400078e00ff */
[----:B--2---:R-:W-:-:S05]  /*1f90*/  HADD2.F32 R4, -RZ, R15.H0_H0 ;  /* 0x2000000fff047230 */ /* 0x004fca0000004100 */
[----:B------:R-:W-:Y:S01]  /*1fa0*/  FMUL R5, R4, R155 ;  /* 0x0000009b04057220 */ /* 0x000fe20000400000 */
[----:B------:R-:W-:-:S03]  /*1fb0*/  LEA R4, P0, R160, UR4, 0x1 ;  /* 0x00000004a0047c11 */ /* 0x000fc6000f8008ff */
[----:B------:R-:W-:Y:S01]  /*1fc0*/  FFMA R24, R24, R154, R5 ;  /* 0x0000009a18187223 */ /* 0x000fe20000000005 */
[----:B------:R-:W-:Y:S02]  /*1fd0*/  LEA.HI.X R5, R160, UR5, R169, 0x1, P0 ;  /* 0x00000005a0057c11 */ /* 0x000fe400080f0ca9 */
[----:B------:R-:W-:Y:S02]  /*1fe0*/  ISETP.GT.AND P0, PT, R3, 0x1, PT ;  /* 0x000000010300780c */ /* 0x000fe40003f04270 */
[----:B------:R-:W-:Y:S02]  /*1ff0*/  F2FP.F16.F32.PACK_AB R24, RZ, R24 ;  /* 0x00000018ff18723e */ /* 0x000fe400000000ff */
[----:B------:R-:W-:-:S03]  /*2000*/  ISETP.GT.AND P3, PT, R0, RZ, P0 ;  /* 0x000000ff0000720c */ /* 0x000fc60000764270 */
[----:B------:R0:W-:Y:S10]  /*2010*/  @P1 STG.E.U16 desc[UR36][R4.64], R24 ;  /* 0x0000001804001986 */ /* 0x0001f4000c101524 */
[----:B------:R-:W-:Y:S05]  /*2020*/  @!P3 BRA `(.L_x_31) ;  /* 0x000000000004b947 */ /* 0x000fea0003800000 */
[----:B------:R1:W5:Y:S02]  /*2030*/  LDG.E.LTC128B.U16 R15, desc[UR36][R6.64+0x2] ;  /* 0x00000224060f7981 */ /* 0x000364000c1e1520 */
.L_x_31:
[----:B------:R-:W-:Y:S05]  /*2040*/  BSYNC B1 ;  /* 0x0000000000017941 */ /* 0x000fea0003800000 */
.L_x_30:
[----:B-----5:R-:W-:Y:S01]  /*2050*/  HADD2.F32 R20, -RZ, R15.H0_H0 ;  /* 0x2000000fff147230 */ /* 0x020fe20000004100 */
[----:B------:R-:W-:Y:S01]  /*2060*/  ISETP.GT.AND P2, PT, R0, 0x8, P2 ;  /* 0x000000080000780c */ /* 0x000fe20001744270 */
[----:B------:R-:W-:Y:S01]  /*2070*/  IMAD.WIDE.U32 R156, R167, R164, R156 ;  /* 0x000000a4a79c7225 */ /* 0x000fe200078e009c */
[----:B------:R-:W-:-:S03]  /*2080*/  PRMT R152, R15, 0x7610, R152 ;  /* 0x000076100f987816 */ /* 0x000fc60000000098 */
[----:B------:R-:W-:Y:S01]  /*2090*/  FMUL R20, R20, R155 ;  /* 0x0000009b14147220 */ /* 0x000fe20000400000 */
[----:B------:R-:W-:Y:S01]  /*20a0*/  IMAD.IADD R161, R161, 0x1, R157 ;  /* 0x00000001a1a17824 */ /* 0x000fe200078e029d */
[----:B------:R-:W-:Y:S02]  /*20b0*/  IADD3 R162, P1, R162, R156, RZ ;  /* 0x0000009ca2a27210 */ /* 0x000fe40007f3e0ff */
[----:B------:R-:W-:-:S03]  /*20c0*/  FFMA R25, R25, R154, R20 ;  /* 0x0000009a19197223 */ /* 0x000fc60000000014 */
[----:B------:R-:W-:Y:S01]  /*20d0*/  IMAD.X R21, R161, 0x1, R21, P1 ;  /* 0x00000001a1157824 */ /* 0x000fe200008e0615 */
[C---:B------:R-:W-:Y:S02]  /*20e0*/  LEA R20, P1, R162.reuse, R12, 0x1 ;  /* 0x0000000ca2147211 */ /* 0x040fe400078208ff */
[----:B------:R-:W-:Y:S02]  /*20f0*/  F2FP.F16.F32.PACK_AB R25, RZ, R25 ;  /* 0x00000019ff19723e */ /* 0x000fe400000000ff */
[----:B------:R-:W-:Y:S02]  /*2100*/  LEA.HI.X R21, R162, R13, R21, 0x1, P1 ;  /* 0x0000000da2157211 */ /* 0x000fe400008f0c15 */
[----:B------:R-:W-:-:S05]  /*2110*/  PRMT R157, R25, 0x7610, R157 ;  /* 0x00007610199d7816 */ /* 0x000fca000000009d */
[----:B------:R2:W-:Y:S04]  /*2120*/  @P3 STG.E.U16 desc[UR36][R4.64+0x2], R157 ;  /* 0x0000029d04003986 */ /* 0x0005e8000c101524 */
[----:B------:R-:W0:Y:S01]  /*2130*/  @P2 LDG.E.LTC128B.U16 R152, desc[UR36][R20.64] ;  /* 0x0000002414982981 */ /* 0x000e22000c1e1520 */
[----:B------:R-:W-:Y:S01]  /*2140*/  IADD3 R8, P1, R8, R156, RZ ;  /* 0x0000009c08087210 */ /* 0x000fe20007f3e0ff */
[----:B------:R-:W-:Y:S01]  /*2150*/  BSSY B1, `(.L_x_32) ;  /* 0x0000011000017945 */ /* 0x000fe20003800000 */
[----:B------:R-:W-:Y:S02]  /*2160*/  SHF.L.U64.HI R11, R10, 0x4, R11 ;  /* 0x000000040a0b7819 */ /* 0x000fe4000001020b */
[----:B------:R-:W-:Y:S01]  /*2170*/  ISETP.GT.AND P0, PT, R0, 0x8, P0 ;  /* 0x000000080000780c */ /* 0x000fe20000704270 */
[----:B------:R-:W-:Y:S01]  /*2180*/  IMAD.X R9, R9, 0x1, R161, P1 ;  /* 0x0000000109097824 */ /* 0x000fe200008e06a1 */
[----:B------:R-:W-:Y:S01]  /*2190*/  LEA R10, P1, R10, R4, 0x4 ;  /* 0x000000040a0a7211 */ /* 0x000fe200078220ff */
[----:B------:R-:W-:-:S04]  /*21a0*/  IMAD.WIDE.U32 R14, R23, R14, R8 ;  /* 0x0000000e170e7225 */ /* 0x000fc800078e0008 */
[----:B------:R-:W-:Y:S01]  /*21b0*/  IMAD.X R11, R11, 0x1, R5, P1 ;  /* 0x000000010b0b7824 */ /* 0x000fe200008e0605 */
[----:B------:R-:W-:Y:S01]  /*21c0*/  LEA R8, P3, R14, R12, 0x1 ;  /* 0x0000000c0e087211 */ /* 0x000fe200078608ff */
[----:B------:R-:W-:-:S05]  /*21d0*/  IMAD.IADD R9, R159, 0x1, R15 ;  /* 0x000000019f097824 */ /* 0x000fca00078e020f */
[----:B------:R-:W-:Y:S01]  /*21e0*/  LEA.HI.X R9, R14, R13, R9, 0x1, P3 ;  /* 0x0000000d0e097211 */ /* 0x000fe200018f0c09 */
[----:B0-----:R-:W-:-:S05]  /*21f0*/  HADD2.F32 R24, -RZ, R152.H0_H0 ;  /* 0x20000098ff187230 */ /* 0x001fca0000004100 */
[----:B------:R-:W-:-:S04]  /*2200*/  FMUL R25, R24, R155 ;  /* 0x0000009b18197220 */ /* 0x000fc80000400000 */
[----:B------:R-:W-:-:S05]  /*2210*/  FFMA R25, R26, R154, R25 ;  /* 0x0000009a1a197223 */ /* 0x000fca0000000019 */
[----:B------:R-:W-:-:S05]  /*2220*/  F2FP.F16.F32.PACK_AB R25, RZ, R25 ;  /* 0x00000019ff19723e */ /* 0x000fca00000000ff */
[----:B------:R2:W-:Y:S01]  /*2230*/  @P2 STG.E.U16 desc[UR36][R10.64], R25 ;  /* 0x000000190a002986 */ /* 0x0005e2000c101524 */
[----:B------:R-:W-:Y:S05]  /*2240*/  @!P0 BRA `(.L_x_33) ;  /* 0x0000000000048947 */ /* 0x000fea0003800000 */
[----:B------:R0:W5:Y:S02]  /*2250*/  LDG.E.LTC128B.U16 R152, desc[UR36][R8.64+0x2] ;  /* 0x0000022408987981 */ /* 0x000164000c1e1520 */
.L_x_33:
[----:B------:R-:W-:Y:S05]  /*2260*/  BSYNC B1 ;  /* 0x0000000000017941 */ /* 0x000fea0003800000 */
.L_x_32:
[----:B-----5:R-:W-:Y:S01]  /*2270*/  HADD2.F32 R12, -RZ, R152.H0_H0 ;  /* 0x20000098ff0c7230 */ /* 0x020fe20000004100 */
[----:B------:R-:W-:Y:S01]  /*2280*/  ISETP.GT.AND P1, PT, R3, 0x8, PT ;  /* 0x000000080300780c */ /* 0x000fe20003f24270 */
[----:B------:R-:W-:Y:S03]  /*2290*/  BSSY B1, `(.L_x_34) ;  /* 0x0000008000017945 */ /* 0x000fe60003800000 */
[----:B------:R-:W-:Y:S01]  /*22a0*/  FMUL R12, R12, R155 ;  /* 0x0000009b0c0c7220 */ /* 0x000fe20000400000 */
[----:B------:R-:W-:-:S03]  /*22b0*/  ISETP.GT.AND P2, PT, R0, RZ, P1 ;  /* 0x000000ff0000720c */ /* 0x000fc60000f44270 */
[----:B------:R-:W-:-:S05]  /*22c0*/  FFMA R12, R27, R154, R12 ;  /* 0x0000009a1b0c7223 */ /* 0x000fca000000000c */
[----:B------:R-:W-:-:S05]  /*22d0*/  F2FP.F16.F32.PACK_AB R12, RZ, R12 ;  /* 0x0000000cff0c723e */ /* 0x000fca00000000ff */
[----:B------:R3:W-:Y:S01]  /*22e0*/  @P0 STG.E.U16 desc[UR36][R10.64+0x2], R12 ;  /* 0x0000020c0a000986 */ /* 0x0007e2000c101524 */
[----:B------:R-:W-:Y:S05]  /*22f0*/  @!P2 BRA `(.L_x_35) ;  /* 0x000000000004a947 */ /* 0x000fea0003800000 */
[----:B------:R4:W5:Y:S02]  /*2300*/  LDG.E.LTC128B.U16 R152, desc[UR36][R6.64+0x10] ;  /* 0x0000102406987981 */ /* 0x000964000c1e1520 */
.L_x_35:
[----:B------:R-:W-:Y:S05]  /*2310*/  BSYNC B1 ;  /* 0x0000000000017941 */ /* 0x000fea0003800000 */
.L_x_34:
[----:B---3-5:R-:W-:Y:S01]  /*2320*/  HADD2.F32 R12, -RZ, R152.H0_H0 ;  /* 0x20000098ff0c7230 */ /* 0x028fe20000004100 */
        /* <DEDUP_REMOVED lines=9> */
.L_x_37:
[----:B------:R-:W-:Y:S05]  /*23c0*/  BSYNC B1 ;  /* 0x0000000000017941 */ /* 0x000fea0003800000 */
.L_x_36:
[----:B-----5:R-:W-:Y:S01]  /*23d0*/  HADD2.F32 R12, -RZ, R152.H0_H0 ;  /* 0x20000098ff0c7230 */ /* 0x020fe20000004100 */
[----:B------:R-:W-:Y:S01]  /*23e0*/  ISETP.GT.AND P1, PT, R0, 0x8, P1 ;  /* 0x000000080000780c */ /* 0x000fe20000f24270 */
[----:B------:R-:W-:Y:S03]  /*23f0*/  BSSY B1, `(.L_x_38) ;  /* 0x0000007000017945 */ /* 0x000fe60003800000 */
[----:B------:R-:W-:-:S04]  /*2400*/  FMUL R12, R12, R155 ;  /* 0x0000009b0c0c7220 */ /* 0x000fc80000400000 */
[----:B------:R-:W-:-:S05]  /*2410*/  FFMA R12, R29, R154, R12 ;  /* 0x0000009a1d0c7223 */ /* 0x000fca000000000c */
[----:B------:R-:W-:-:S05]  /*2420*/  F2FP.F16.F32.PACK_AB R12, RZ, R12 ;  /* 0x0000000cff0c723e */ /* 0x000fca00000000ff */
[----:B------:R0:W-:Y:S01]  /*2430*/  @P3 STG.E.U16 desc[UR36][R4.64+0x12], R12 ;  /* 0x0000120c04003986 */ /* 0x0001e2000c101524 */
[----:B------:R-:W-:Y:S05]  /*2440*/  @!P1 BRA `(.L_x_39) ;  /* 0x0000000000049947 */ /* 0x000fea0003800000 */
[----:B------:R0:W5:Y:S02]  /*2450*/  LDG.E.LTC128B.U16 R152, desc[UR36][R8.64+0x10] ;  /* 0x0000102408987981 */ /* 0x000164000c1e1520 */
.L_x_39:
[----:B------:R-:W-:Y:S05]  /*2460*/  BSYNC B1 ;  /* 0x0000000000017941 */ /* 0x000fea0003800000 */
.L_x_38:
[----:B0----5:R-:W-:Y:S01]  /*2470*/  HADD2.F32 R12, -RZ, R152.H0_H0 ;  /* 0x20000098ff0c7230 */ /* 0x021fe20000004100 */
[----:B------:R-:W-:Y:S01]  /*2480*/  ISETP.GT.AND P0, PT, R0, 0x8, P0 ;  /* 0x000000080000780c */ /* 0x000fe20000704270 */
[----:B------:R-:W-:Y:S03]  /*2490*/  BSSY B1, `(.L_x_40) ;  /* 0x0000007000017945 */ /* 0x000fe60003800000 */
[----:B---3--:R-:W-:-:S04]  /*24a0*/  FMUL R13, R12, R155 ;  /* 0x0000009b0c0d7220 */ /* 0x008fc80000400000 */
[----:B------:R-:W-:-:S05]  /*24b0*/  FFMA R13, R30, R154, R13 ;  /* 0x0000009a1e0d7223 */ /* 0x000fca000000000d */
[----:B------:R-:W-:-:S05]  /*24c0*/  F2FP.F16.F32.PACK_AB R13, RZ, R13 ;  /* 0x0000000dff0d723e */ /* 0x000fca00000000ff */
[----:B------:R0:W-:Y:S01]  /*24d0*/  @P1 STG.E.U16 desc[UR36][R10.64+0x10], R13 ;  /* 0x0000100d0a001986 */ /* 0x0001e2000c101524 */
[----:B------:R-:W-:Y:S05]  /*24e0*/  @!P0 BRA `(.L_x_41) ;  /* 0x0000000000048947 */ /* 0x000fea0003800000 */
[----:B------:R3:W5:Y:S02]  /*24f0*/  LDG.E.LTC128B.U16 R152, desc[UR36][R8.64+0x12] ;  /* 0x0000122408987981 */ /* 0x000764000c1e1520 */
.L_x_41:
[----:B------:R-:W-:Y:S05]  /*2500*/  BSYNC B1 ;  /* 0x0000000000017941 */ /* 0x000fea0003800000 */
.L_x_40:
        /* <DEDUP_REMOVED lines=10> */
.L_x_43:
[----:B------:R-:W-:Y:S05]  /*25b0*/  BSYNC B1 ;  /* 0x0000000000017941 */ /* 0x000fea0003800000 */
.L_x_42:
[----:B0----5:R-:W-:Y:S01]  /*25c0*/  HADD2.F32 R12, -RZ, R152.H0_H0 ;  /* 0x20000098ff0c7230 */ /* 0x021fe20000004100 */
        /* <DEDUP_REMOVED lines=9> */
.L_x_45:
[----:B------:R-:W-:Y:S05]  /*2660*/  BSYNC B1 ;  /* 0x0000000000017941 */ /* 0x000fea0003800000 */
.L_x_44:
        /* <DEDUP_REMOVED lines=9> */
.L_x_47:
[----:B------:R-:W-:Y:S05]  /*2700*/  BSYNC B1 ;  /* 0x0000000000017941 */ /* 0x000fea0003800000 */
.L_x_46:
[----:B0----5:R-:W-:Y:S01]  /*2710*/  HADD2.F32 R12, -RZ, R152.H0_H0 ;  /* 0x20000098ff0c7230 */ /* 0x021fe20000004100 */
        /* <DEDUP_REMOVED lines=8> */
.L_x_49:
[----:B------:R-:W-:Y:S05]  /*27a0*/  BSYNC B1 ;  /* 0x0000000000017941 */ /* 0x000fea0003800000 */
.L_x_48:
        /* <DEDUP_REMOVED lines=10> */
.L_x_51:
[----:B------:R-:W-:Y:S05]  /*2850*/  BSYNC B1 ;  /* 0x0000000000017941 */ /* 0x000fea0003800000 */
.L_x_50:
        /* <DEDUP_REMOVED lines=10> */
.L_x_53:
[----:B------:R-:W-:Y:S05]  /*2900*/  BSYNC B1 ;  /* 0x0000000000017941 */ /* 0x000fea0003800000 */
.L_x_52:
        /* <DEDUP_REMOVED lines=9> */
.L_x_55:
[----:B------:R-:W-:Y:S05]  /*29a0*/  BSYNC B1 ;  /* 0x0000000000017941 */ /* 0x000fea0003800000 */
.L_x_54:
        /* <DEDUP_REMOVED lines=9> */
.L_x_57:
[----:B------:R-:W-:Y:S05]  /*2a40*/  BSYNC B1 ;  /* 0x0000000000017941 */ /* 0x000fea0003800000 */
.L_x_56:
        /* <DEDUP_REMOVED lines=10> */
.L_x_59:
[----:B------:R-:W-:Y:S05]  /*2af0*/  BSYNC B1 ;  /* 0x0000000000017941 */ /* 0x000fea0003800000 */
.L_x_58:
        /* <DEDUP_REMOVED lines=10> */
.L_x_61:
[----:B------:R-:W-:Y:S05]  /*2ba0*/  BSYNC B1 ;  /* 0x0000000000017941 */ /* 0x000fea0003800000 */
.L_x_60:
        /* <DEDUP_REMOVED lines=9> */
.L_x_63:
[----:B------:R-:W-:Y:S05]  /*2c40*/  BSYNC B1 ;  /* 0x0000000000017941 */ /* 0x000fea0003800000 */
.L_x_62:
        /* <DEDUP_REMOVED lines=9> */
.L_x_65:
[----:B------:R-:W-:Y:S05]  /*2ce0*/  BSYNC B1 ;  /* 0x0000000000017941 */ /* 0x000fea0003800000 */
.L_x_64:
        /* <DEDUP_REMOVED lines=10> */
.L_x_67:
[----:B------:R-:W-:Y:S05]  /*2d90*/  BSYNC B1 ;  /* 0x0000000000017941 */ /* 0x000fea0003800000 */
.L_x_66:
        /* <DEDUP_REMOVED lines=10> */
.L_x_69:
[----:B------:R-:W-:Y:S05]  /*2e40*/  BSYNC B1 ;  /* 0x0000000000017941 */ /* 0x000fea0003800000 */
.L_x_68:
        /* <DEDUP_REMOVED lines=9> */
.L_x_71:
[----:B------:R-:W-:Y:S05]  /*2ee0*/  BSYNC B1 ;  /* 0x0000000000017941 */ /* 0x000fea0003800000 */
.L_x_70:
        /* <DEDUP_REMOVED lines=9> */
.L_x_73:
[----:B------:R-:W-:Y:S05]  /*2f80*/  BSYNC B1 ;  /* 0x0000000000017941 */ /* 0x000fea0003800000 */
.L_x_72:
        /* <DEDUP_REMOVED lines=10> */
.L_x_75:
[----:B------:R-:W-:Y:S05]  /*3030*/  BSYNC B1 ;  /* 0x0000000000017941 */ /* 0x000fea0003800000 */
.L_x_74:
        /* <DEDUP_REMOVED lines=10> */
.L_x_77:
[----:B------:R-:W-:Y:S05]  /*30e0*/  BSYNC B1 ;  /* 0x0000000000017941 */ /* 0x000fea0003800000 */
.L_x_76:
        /* <DEDUP_REMOVED lines=9> */
.L_x_79:
[----:B------:R-:W-:Y:S05]  /*3180*/  BSYNC B1 ;  /* 0x0000000000017941 */ /* 0x000fea0003800000 */
.L_x_78:
        /* <DEDUP_REMOVED lines=9> */
.L_x_81:
[----:B------:R-:W-:Y:S05]  /*3220*/  BSYNC B1 ;  /* 0x0000000000017941 */ /* 0x000fea0003800000 */
.L_x_80:
        /* <DEDUP_REMOVED lines=10> */
.L_x_83:
[----:B------:R-:W-:Y:S05]  /*32d0*/  BSYNC B1 ;  /* 0x0000000000017941 */ /* 0x000fea0003800000 */
.L_x_82:
        /* <DEDUP_REMOVED lines=10> */
.L_x_85:
[----:B------:R-:W-:Y:S05]  /*3380*/  BSYNC B1 ;  /* 0x0000000000017941 */ /* 0x000fea0003800000 */
.L_x_84:
        /* <DEDUP_REMOVED lines=9> */
.L_x_87:
[----:B------:R-:W-:Y:S05]  /*3420*/  BSYNC B1 ;  /* 0x0000000000017941 */ /* 0x000fea0003800000 */
.L_x_86:
        /* <DEDUP_REMOVED lines=9> */
.L_x_89:
[----:B------:R-:W-:Y:S05]  /*34c0*/  BSYNC B1 ;  /* 0x0000000000017941 */ /* 0x000fea0003800000 */
.L_x_88:
        /* <DEDUP_REMOVED lines=10> */
.L_x_91:
[----:B------:R-:W-:Y:S05]  /*3570*/  BSYNC B1 ;  /* 0x0000000000017941 */ /* 0x000fea0003800000 */
.L_x_90:
        /* <DEDUP_REMOVED lines=10> */
.L_x_93:
[----:B------:R-:W-:Y:S05]  /*3620*/  BSYNC B1 ;  /* 0x0000000000017941 */ /* 0x000fea0003800000 */
.L_x_92:
        /* <DEDUP_REMOVED lines=9> */
.L_x_95:
[----:B------:R-:W-:Y:S05]  /*36c0*/  BSYNC B1 ;  /* 0x0000000000017941 */ /* 0x000fea0003800000 */
.L_x_94:
        /* <DEDUP_REMOVED lines=9> */
.L_x_97:
[----:B------:R-:W-:Y:S05]  /*3760*/  BSYNC B1 ;  /* 0x0000000000017941 */ /* 0x000fea0003800000 */
.L_x_96:
        /* <DEDUP_REMOVED lines=10> */
.L_x_99:
[----:B------:R-:W-:Y:S05]  /*3810*/  BSYNC B1 ;  /* 0x0000000000017941 */ /* 0x000fea0003800000 */
.L_x_98:
        /* <DEDUP_REMOVED lines=10> */
.L_x_101:
[----:B------:R-:W-:Y:S05]  /*38c0*/  BSYNC B1 ;  /* 0x0000000000017941 */ /* 0x000fea0003800000 */
.L_x_100:
        /* <DEDUP_REMOVED lines=9> */
.L_x_103:
[----:B------:R-:W-:Y:S05]  /*3960*/  BSYNC B1 ;  /* 0x0000000000017941 */ /* 0x000fea0003800000 */
.L_x_102:
        /* <DEDUP_REMOVED lines=9> */
.L_x_105:
[----:B------:R-:W-:Y:S05]  /*3a00*/  BSYNC B1 ;  /* 0x0000000000017941 */ /* 0x000fea0003800000 */
.L_x_104:
        /* <DEDUP_REMOVED lines=10> */
.L_x_107:
[----:B------:R-:W-:Y:S05]  /*3ab0*/  BSYNC B1 ;  /* 0x0000000000017941 */ /* 0x000fea0003800000 */
.L_x_106:
        /* <DEDUP_REMOVED lines=10> */
.L_x_109:
[----:B------:R-:W-:Y:S05]  /*3b60*/  BSYNC B1 ;  /* 0x0000000000017941 */ /* 0x000fea0003800000 */
.L_x_108:
        /* <DEDUP_REMOVED lines=9> */
.L_x_111:
[----:B------:R-:W-:Y:S05]  /*3c00*/  BSYNC B1 ;  /* 0x0000000000017941 */ /* 0x000fea0003800000 */
.L_x_110:
        /* <DEDUP_REMOVED lines=9> */
.L_x_113:
[----:B------:R-:W-:Y:S05]  /*3ca0*/  BSYNC B1 ;  /* 0x0000000000017941 */ /* 0x000fea0003800000 */
.L_x_112:
        /* <DEDUP_REMOVED lines=10> */
.L_x_115:
[----:B------:R-:W-:Y:S05]  /*3d50*/  BSYNC B1 ;  /* 0x0000000000017941 */ /* 0x000fea0003800000 */
.L_x_114:
        /* <DEDUP_REMOVED lines=10> */
.L_x_117:
[----:B------:R-:W-:Y:S05]  /*3e00*/  BSYNC B1 ;  /* 0x0000000000017941 */ /* 0x000fea0003800000 */
.L_x_116:
        /* <DEDUP_REMOVED lines=9> */
.L_x_119:
[----:B------:R-:W-:Y:S05]  /*3ea0*/  BSYNC B1 ;  /* 0x0000000000017941 */ /* 0x000fea0003800000 */
.L_x_118:
        /* <DEDUP_REMOVED lines=9> */
.L_x_121:
[----:B------:R-:W-:Y:S05]  /*3f40*/  BSYNC B1 ;  /* 0x0000000000017941 */ /* 0x000fea0003800000 */
.L_x_120:
        /* <DEDUP_REMOVED lines=10> */
.L_x_123:
[----:B------:R-:W-:Y:S05]  /*3ff0*/  BSYNC B1 ;  /* 0x0000000000017941 */ /* 0x000fea0003800000 */
.L_x_122:
        /* <DEDUP_REMOVED lines=10> */
.L_x_125:
[----:B------:R-:W-:Y:S05]  /*40a0*/  BSYNC B1 ;  /* 0x0000000000017941 */ /* 0x000fea0003800000 */
.L_x_124:
        /* <DEDUP_REMOVED lines=9> */
.L_x_127:
[----:B------:R-:W-:Y:S05]  /*4140*/  BSYNC B1 ;  /* 0x0000000000017941 */ /* 0x000fea0003800000 */
.L_x_126:
        /* <DEDUP_REMOVED lines=9> */
.L_x_129:
[----:B------:R-:W-:Y:S05]  /*41e0*/  BSYNC B1 ;  /* 0x0000000000017941 */ /* 0x000fea0003800000 */
.L_x_128:
        /* <DEDUP_REMOVED lines=10> */
.L_x_131:
[----:B------:R-:W-:Y:S05]  /*4290*/  BSYNC B1 ;  /* 0x0000000000017941 */ /* 0x000fea0003800000 */
.L_x_130:
        /* <DEDUP_REMOVED lines=10> */
.L_x_133:
[----:B------:R-:W-:Y:S05]  /*4340*/  BSYNC B1 ;  /* 0x0000000000017941 */ /* 0x000fea0003800000 */
.L_x_132:
        /* <DEDUP_REMOVED lines=9> */
.L_x_135:
[----:B------:R-:W-:Y:S05]  /*43e0*/  BSYNC B1 ;  /* 0x0000000000017941 */ /* 0x000fea0003800000 */
.L_x_134:
        /* <DEDUP_REMOVED lines=9> */
.L_x_137:
[----:B------:R-:W-:Y:S05]  /*4480*/  BSYNC B1 ;  /* 0x0000000000017941 */ /* 0x000fea0003800000 */
.L_x_136:
        /* <DEDUP_REMOVED lines=10> */
.L_x_139:
[----:B------:R-:W-:Y:S05]  /*4530*/  BSYNC B1 ;  /* 0x0000000000017941 */ /* 0x000fea0003800000 */
.L_x_138:
        /* <DEDUP_REMOVED lines=10> */
.L_x_141:
[----:B------:R-:W-:Y:S05]  /*45e0*/  BSYNC B1 ;  /* 0x0000000000017941 */ /* 0x000fea0003800000 */
.L_x_140:
        /* <DEDUP_REMOVED lines=9> */
.L_x_143:
[----:B------:R-:W-:Y:S05]  /*4680*/  BSYNC B1 ;  /* 0x0000000000017941 */ /* 0x000fea0003800000 */
.L_x_142:
        /* <DEDUP_REMOVED lines=9> */
.L_x_145:
[----:B------:R-:W-:Y:S05]  /*4720*/  BSYNC B1 ;  /* 0x0000000000017941 */ /* 0x000fea0003800000 */
.L_x_144:
        /* <DEDUP_REMOVED lines=10> */
.L_x_147:
[----:B------:R-:W-:Y:S05]  /*47d0*/  BSYNC B1 ;  /* 0x0000000000017941 */ /* 0x000fea0003800000 */
.L_x_146:
        /* <DEDUP_REMOVED lines=10> */
.L_x_149:
[----:B------:R-:W-:Y:S05]  /*4880*/  BSYNC B1 ;  /* 0x0000000000017941 */ /* 0x000fea0003800000 */
.L_x_148:
        /* <DEDUP_REMOVED lines=9> */
.L_x_151:
[----:B------:R-:W-:Y:S05]  /*4920*/  BSYNC B1 ;  /* 0x0000000000017941 */ /* 0x000fea0003800000 */
.L_x_150:
        /* <DEDUP_REMOVED lines=9> */
.L_x_153:
[----:B------:R-:W-:Y:S05]  /*49c0*/  BSYNC B1 ;  /* 0x0000000000017941 */ /* 0x000fea0003800000 */
.L_x_152:
        /* <DEDUP_REMOVED lines=10> */
.L_x_155:
[----:B------:R-:W-:Y:S05]  /*4a70*/  BSYNC B1 ;  /* 0x0000000000017941 */ /* 0x000fea0003800000 */
.L_x_154:
        /* <DEDUP_REMOVED lines=10> */
.L_x_157:
[----:B------:R-:W-:Y:S05]  /*4b20*/  BSYNC B1 ;  /* 0x0000000000017941 */ /* 0x000fea0003800000 */
.L_x_156:
        /* <DEDUP_REMOVED lines=9> */
.L_x_159:
[----:B------:R-:W-:Y:S05]  /*4bc0*/  BSYNC B1 ;  /* 0x0000000000017941 */ /* 0x000fea0003800000 */
.L_x_158:
        /* <DEDUP_REMOVED lines=9> */
.L_x_161:
[----:B------:R-:W-:Y:S05]  /*4c60*/  BSYNC B1 ;  /* 0x0000000000017941 */ /* 0x000fea0003800000 */
.L_x_160:
        /* <DEDUP_REMOVED lines=10> */
.L_x_163:
[----:B------:R-:W-:Y:S05]  /*4d10*/  BSYNC B1 ;  /* 0x0000000000017941 */ /* 0x000fea0003800000 */
.L_x_162:
        /* <DEDUP_REMOVED lines=10> */
.L_x_165:
[----:B------:R-:W-:Y:S05]  /*4dc0*/  BSYNC B1 ;  /* 0x0000000000017941 */ /* 0x000fea0003800000 */
.L_x_164:
        /* <DEDUP_REMOVED lines=9> */
.L_x_167:
[----:B------:R-:W-:Y:S05]  /*4e60*/  BSYNC B1 ;  /* 0x0000000000017941 */ /* 0x000fea0003800000 */
.L_x_166:
        /* <DEDUP_REMOVED lines=9> */
.L_x_169:
[----:B------:R-:W-:Y:S05]  /*4f00*/  BSYNC B1 ;  /* 0x0000000000017941 */ /* 0x000fea0003800000 */
.L_x_168:
        /* <DEDUP_REMOVED lines=10> */
.L_x_171:
[----:B------:R-:W-:Y:S05]  /*4fb0*/  BSYNC B1 ;  /* 0x0000000000017941 */ /* 0x000fea0003800000 */
.L_x_170:
        /* <DEDUP_REMOVED lines=10> */
.L_x_173:
[----:B------:R-:W-:Y:S05]  /*5060*/  BSYNC B1 ;  /* 0x0000000000017941 */ /* 0x000fea0003800000 */
.L_x_172:
        /* <DEDUP_REMOVED lines=9> */
.L_x_175:
[----:B------:R-:W-:Y:S05]  /*5100*/  BSYNC B1 ;  /* 0x0000000000017941 */ /* 0x000fea0003800000 */
.L_x_174:
        /* <DEDUP_REMOVED lines=9> */
.L_x_177:
[----:B------:R-:W-:Y:S05]  /*51a0*/  BSYNC B1 ;  /* 0x0000000000017941 */ /* 0x000fea0003800000 */
.L_x_176:
        /* <DEDUP_REMOVED lines=10> */
.L_x_179:
[----:B------:R-:W-:Y:S05]  /*5250*/  BSYNC B1 ;  /* 0x0000000000017941 */ /* 0x000fea0003800000 */
.L_x_178:
        /* <DEDUP_REMOVED lines=10> */
.L_x_181:
[----:B------:R-:W-:Y:S05]  /*5300*/  BSYNC B1 ;  /* 0x0000000000017941 */ /* 0x000fea0003800000 */
.L_x_180:
        /* <DEDUP_REMOVED lines=9> */
.L_x_183:
[----:B------:R-:W-:Y:S05]  /*53a0*/  BSYNC B1 ;  /* 0x0000000000017941 */ /* 0x000fea0003800000 */
.L_x_182:
        /* <DEDUP_REMOVED lines=9> */
.L_x_185:
[----:B------:R-:W-:Y:S05]  /*5440*/  BSYNC B1 ;  /* 0x0000000000017941 */ /* 0x000fea0003800000 */
.L_x_184:
        /* <DEDUP_REMOVED lines=10> */
.L_x_187:
[----:B------:R-:W-:Y:S05]  /*54f0*/  BSYNC B1 ;  /* 0x0000000000017941 */ /* 0x000fea0003800000 */
.L_x_186:
        /* <DEDUP_REMOVED lines=10> */
.L_x_189:
[----:B------:R-:W-:Y:S05]  /*55a0*/  BSYNC B1 ;  /* 0x0000000000017941 */ /* 0x000fea0003800000 */
.L_x_188:
        /* <DEDUP_REMOVED lines=9> */
.L_x_191:
[----:B------:R-:W-:Y:S05]  /*5640*/  BSYNC B1 ;  /* 0x0000000000017941 */ /* 0x000fea0003800000 */
.L_x_190:
        /* <DEDUP_REMOVED lines=9> */
.L_x_193:
[----:B------:R-:W-:Y:S05]  /*56e0*/  BSYNC B1 ;  /* 0x0000000000017941 */ /* 0x000fea0003800000 */
.L_x_192:
        /* <DEDUP_REMOVED lines=10> */
.L_x_195:
[----:B------:R-:W-:Y:S05]  /*5790*/  BSYNC B1 ;  /* 0x0000000000017941 */ /* 0x000fea0003800000 */
.L_x_194:
        /* <DEDUP_REMOVED lines=10> */
.L_x_197:
[----:B------:R-:W-:Y:S05]  /*5840*/  BSYNC B1 ;  /* 0x0000000000017941 */ /* 0x000fea0003800000 */
.L_x_196:
        /* <DEDUP_REMOVED lines=9> */
.L_x_199:
[----:B------:R-:W-:Y:S05]  /*58e0*/  BSYNC B1 ;  /* 0x0000000000017941 */ /* 0x000fea0003800000 */
.L_x_198:
        /* <DEDUP_REMOVED lines=9> */
.L_x_201:
[----:B------:R-:W-:Y:S05]  /*5980*/  BSYNC B1 ;  /* 0x0000000000017941 */ /* 0x000fea0003800000 */
.L_x_200:
        /* <DEDUP_REMOVED lines=10> */
.L_x_203:
[----:B------:R-:W-:Y:S05]  /*5a30*/  BSYNC B1 ;  /* 0x0000000000017941 */ /* 0x000fea0003800000 */
.L_x_202:
        /* <DEDUP_REMOVED lines=10> */
.L_x_205:
[----:B------:R-:W-:Y:S05]  /*5ae0*/  BSYNC B1 ;  /* 0x0000000000017941 */ /* 0x000fea0003800000 */
.L_x_204:
        /* <DEDUP_REMOVED lines=9> */
.L_x_207:
[----:B------:R-:W-:Y:S05]  /*5b80*/  BSYNC B1 ;  /* 0x0000000000017941 */ /* 0x000fea0003800000 */
.L_x_206:
        /* <DEDUP_REMOVED lines=9> */
.L_x_209:
[----:B------:R-:W-:Y:S05]  /*5c20*/  BSYNC B1 ;  /* 0x0000000000017941 */ /* 0x000fea0003800000 */
.L_x_208:
        /* <DEDUP_REMOVED lines=10> */
.L_x_211:
[----:B------:R-:W-:Y:S05]  /*5cd0*/  BSYNC B1 ;  /* 0x0000000000017941 */ /* 0x000fea0003800000 */
.L_x_210:
        /* <DEDUP_REMOVED lines=10> */
.L_x_213:
[----:B------:R-:W-:Y:S05]  /*5d80*/  BSYNC B1 ;  /* 0x0000000000017941 */ /* 0x000fea0003800000 */
.L_x_212:
        /* <DEDUP_REMOVED lines=9> */
.L_x_215:
[----:B------:R-:W-:Y:S05]  /*5e20*/  BSYNC B1 ;  /* 0x0000000000017941 */ /* 0x000fea0003800000 */
.L_x_214:
        /* <DEDUP_REMOVED lines=9> */
.L_x_217:
[----:B------:R-:W-:Y:S05]  /*5ec0*/  BSYNC B1 ;  /* 0x0000000000017941 */ /* 0x000fea0003800000 */
.L_x_216:
        /* <DEDUP_REMOVED lines=10> */
.L_x_219:
[----:B------:R-:W-:Y:S05]  /*5f70*/  BSYNC B1 ;  /* 0x0000000000017941 */ /* 0x000fea0003800000 */
.L_x_218:
        /* <DEDUP_REMOVED lines=10> */
.L_x_221:
[----:B------:R-:W-:Y:S05]  /*6020*/  BSYNC B1 ;  /* 0x0000000000017941 */ /* 0x000fea0003800000 */
.L_x_220:
        /* <DEDUP_REMOVED lines=9> */
.L_x_223:
[----:B------:R-:W-:Y:S05]  /*60c0*/  BSYNC B1 ;  /* 0x0000000000017941 */ /* 0x000fea0003800000 */
.L_x_222:
        /* <DEDUP_REMOVED lines=9> */
.L_x_225:
[----:B------:R-:W-:Y:S05]  /*6160*/  BSYNC B1 ;  /* 0x0000000000017941 */ /* 0x000fea0003800000 */
.L_x_224:
        /* <DEDUP_REMOVED lines=10> */
.L_x_227:
[----:B------:R-:W-:Y:S05]  /*6210*/  BSYNC B1 ;  /* 0x0000000000017941 */ /* 0x000fea0003800000 */
.L_x_226:
        /* <DEDUP_REMOVED lines=10> */
.L_x_229:
[----:B------:R-:W-:Y:S05]  /*62c0*/  BSYNC B1 ;  /* 0x0000000000017941 */ /* 0x000fea0003800000 */
.L_x_228:
        /* <DEDUP_REMOVED lines=9> */
.L_x_231:
[----:B------:R-:W-:Y:S05]  /*6360*/  BSYNC B1 ;  /* 0x0000000000017941 */ /* 0x000fea0003800000 */
.L_x_230:
        /* <DEDUP_REMOVED lines=9> */
.L_x_233:
[----:B------:R-:W-:Y:S05]  /*6400*/  BSYNC B1 ;  /* 0x0000000000017941 */ /* 0x000fea0003800000 */
.L_x_232:
        /* <DEDUP_REMOVED lines=10> */
.L_x_235:
[----:B------:R-:W-:Y:S05]  /*64b0*/  BSYNC B1 ;  /* 0x0000000000017941 */ /* 0x000fea0003800000 */
.L_x_234:
        /* <DEDUP_REMOVED lines=10> */
.L_x_237:
[----:B------:R-:W-:Y:S05]  /*6560*/  BSYNC B1 ;  /* 0x0000000000017941 */ /* 0x000fea0003800000 */
.L_x_236:
        /* <DEDUP_REMOVED lines=9> */
.L_x_239:
[----:B------:R-:W-:Y:S05]  /*6600*/  BSYNC B1 ;  /* 0x0000000000017941 */ /* 0x000fea0003800000 */
.L_x_238:
        /* <DEDUP_REMOVED lines=9> */
.L_x_241:
[----:B------:R-:W-:Y:S05]  /*66a0*/  BSYNC B1 ;  /* 0x0000000000017941 */ /* 0x000fea0003800000 */
.L_x_240:
        /* <DEDUP_REMOVED lines=10> */
.L_x_243:
[----:B------:R-:W-:Y:S05]  /*6750*/  BSYNC B1 ;  /* 0x0000000000017941 */ /* 0x000fea0003800000 */
.L_x_242:
        /* <DEDUP_REMOVED lines=10> */
.L_x_245:
[----:B------:R-:W-:Y:S05]  /*6800*/  BSYNC B1 ;  /* 0x0000000000017941 */ /* 0x000fea0003800000 */
.L_x_244:
        /* <DEDUP_REMOVED lines=9> */
.L_x_247:
[----:B------:R-:W-:Y:S05]  /*68a0*/  BSYNC B1 ;  /* 0x0000000000017941 */ /* 0x000fea0003800000 */
.L_x_246:
        /* <DEDUP_REMOVED lines=9> */
.L_x_249:
[----:B------:R-:W-:Y:S05]  /*6940*/  BSYNC B1 ;  /* 0x0000000000017941 */ /* 0x000fea0003800000 */
.L_x_248:
        /* <DEDUP_REMOVED lines=10> */
.L_x_251:
[----:B------:R-:W-:Y:S05]  /*69f0*/  BSYNC B1 ;  /* 0x0000000000017941 */ /* 0x000fea0003800000 */
.L_x_250:
        /* <DEDUP_REMOVED lines=10> */
.L_x_253:
[----:B------:R-:W-:Y:S05]  /*6aa0*/  BSYNC B1 ;  /* 0x0000000000017941 */ /* 0x000fea0003800000 */
.L_x_252:
        /* <DEDUP_REMOVED lines=9> */
.L_x_255:
[----:B------:R-:W-:Y:S05]  /*6b40*/  BSYNC B1 ;  /* 0x0000000000017941 */ /* 0x000fea0003800000 */
.L_x_254:
        /* <DEDUP_REMOVED lines=9> */
.L_x_257:
[----:B------:R-:W-:Y:S05]  /*6be0*/  BSYNC B1 ;  /* 0x0000000000017941 */ /* 0x000fea0003800000 */
.L_x_256:
        /* <DEDUP_REMOVED lines=10> */
.L_x_259:
[----:B------:R-:W-:Y:S05]  /*6c90*/  BSYNC B1 ;  /* 0x0000000000017941 */ /* 0x000fea0003800000 */
.L_x_258:
        /* <DEDUP_REMOVED lines=10> */
.L_x_261:
[----:B------:R-:W-:Y:S05]  /*6d40*/  BSYNC B1 ;  /* 0x0000000000017941 */ /* 0x000fea0003800000 */
.L_x_260:
        /* <DEDUP_REMOVED lines=9> */
.L_x_263:
[----:B------:R-:W-:Y:S05]  /*6de0*/  BSYNC B1 ;  /* 0x0000000000017941 */ /* 0x000fea0003800000 */
.L_x_262:
        /* <DEDUP_REMOVED lines=9> */
.L_x_265:
[----:B------:R-:W-:Y:S05]  /*6e80*/  BSYNC B1 ;  /* 0x0000000000017941 */ /* 0x000fea0003800000 */
.L_x_264:
        /* <DEDUP_REMOVED lines=10> */
.L_x_267:
[----:B------:R-:W-:Y:S05]  /*6f30*/  BSYNC B1 ;  /* 0x0000000000017941 */ /* 0x000fea0003800000 */
.L_x_266:
        /* <DEDUP_REMOVED lines=10> */
.L_x_269:
[----:B------:R-:W-:Y:S05]  /*6fe0*/  BSYNC B1 ;  /* 0x0000000000017941 */ /* 0x000fea0003800000 */
.L_x_268:
        /* <DEDUP_REMOVED lines=9> */
.L_x_271:
[----:B------:R-:W-:Y:S05]  /*7080*/  BSYNC B1 ;  /* 0x0000000000017941 */ /* 0x000fea0003800000 */
.L_x_270:
        /* <DEDUP_REMOVED lines=9> */
.L_x_273:
[----:B------:R-:W-:Y:S05]  /*7120*/  BSYNC B1 ;  /* 0x0000000000017941 */ /* 0x000fea0003800000 */
.L_x_272:
        /* <DEDUP_REMOVED lines=10> */
.L_x_275:
[----:B------:R-:W-:Y:S05]  /*71d0*/  BSYNC B1 ;  /* 0x0000000000017941 */ /* 0x000fea0003800000 */
.L_x_274:
        /* <DEDUP_REMOVED lines=10> */
.L_x_277:
[----:B------:R-:W-:Y:S05]  /*7280*/  BSYNC B1 ;  /* 0x0000000000017941 */ /* 0x000fea0003800000 */
.L_x_276:
[----:B01--45:R-:W-:Y:S01]  /*7290*/  HADD2.F32 R6, -RZ, R152.H0_H0 ;  /* 0x20000098ff067230 */ /* 0x033fe20000004100 */
        /* <DEDUP_REMOVED lines=8> */
.L_x_279:
[----:B------:R-:W-:Y:S05]  /*7320*/  BSYNC B1 ;  /* 0x0000000000017941 */ /* 0x000fea0003800000 */
.L_x_278:
[----:B0-2--5:R-:W-:Y:S01]  /*7330*/  HADD2.F32 R4, -RZ, R152.H0_H0 ;  /* 0x20000098ff047230 */ /* 0x025fe20000004100 */
[----:B------:R-:W-:Y:S01]  /*7340*/  ISETP.GT.AND P0, PT, R0, 0x8, P0 ;  /* 0x000000080000780c */ /* 0x000fe20000704270 */
[----:B------:R-:W-:Y:S01]  /*7350*/  @P1 IMAD.MOV.U32 R5, RZ, RZ, R11 ;  /* 0x000000ffff051224 */ /* 0x000fe200078e000b */
[----:B------:R-:W-:Y:S02]  /*7360*/  BSSY B1, `(.L_x_280) ;  /* 0x0000008000017945 */ /* 0x000fe40003800000 */
[----:B------:R-:W-:Y:S01]  /*7370*/  FMUL R3, R4, R155 ;  /* 0x0000009b04037220 */ /* 0x000fe20000400000 */
[----:B------:R-:W-:-:S03]  /*7380*/  @P1 IMAD.MOV.U32 R4, RZ, RZ, R10 ;  /* 0x000000ffff041224 */ /* 0x000fc600078e000a */
[----:B------:R-:W-:-:S05]  /*7390*/  FFMA R3, R150, R154, R3 ;  /* 0x0000009a96037223 */ /* 0x000fca0000000003 */
[----:B------:R-:W-:-:S05]  /*73a0*/  F2FP.F16.F32.PACK_AB R3, RZ, R3 ;  /* 0x00000003ff03723e */ /* 0x000fca00000000ff */
[----:B------:R0:W-:Y:S01]  /*73b0*/  @P1 STG.E.U16 desc[UR36][R4.64+0x1f0], R3 ;  /* 0x0001f00304001986 */ /* 0x0001e2000c101524 */
[----:B------:R-:W-:Y:S05]  /*73c0*/  @!P0 BRA `(.L_x_281) ;  /* 0x0000000000048947 */ /* 0x000fea0003800000 */
[----:B------:R2:W5:Y:S02]  /*73d0*/  LDG.E.LTC128B.U16 R152, desc[UR36][R8.64+0x1f2] ;  /* 0x0001f22408987981 */ /* 0x000564000c1e1520 */
.L_x_281:
[----:B------:R-:W-:Y:S05]  /*73e0*/  BSYNC B1 ;  /* 0x0000000000017941 */ /* 0x000fea0003800000 */
.L_x_280:
[----:B------:R-:W-:Y:S05]  /*73f0*/  @!P0 BRA `(.L_x_282) ;  /* 0x0000002400308947 */ /* 0x000fea0003800000 */
[----:B-----5:R-:W-:-:S05]  /*7400*/  HADD2.F32 R152, -RZ, R152.H0_H0 ;  /* 0x20000098ff987230 */ /* 0x020fca0000004100 */
[----:B------:R-:W-:-:S04]  /*7410*/  FMUL R152, R152, R155 ;  /* 0x0000009b98987220 */ /* 0x000fc80000400000 */
[----:B------:R-:W-:-:S05]  /*7420*/  FFMA R152, R151, R154, R152 ;  /* 0x0000009a97987223 */ /* 0x000fca0000000098 */
[----:B------:R-:W-:-:S05]  /*7430*/  F2FP.F16.F32.PACK_AB R152, RZ, R152 ;  /* 0x00000098ff98723e */ /* 0x000fca00000000ff */
[----:B------:R4:W-:Y:S01]  /*7440*/  STG.E.U16 desc[UR36][R10.64+0x1f2], R152 ;  /* 0x0001f2980a007986 */ /* 0x0009e2000c101524 */
[----:B------:R-:W-:Y:S05]  /*7450*/  BRA `(.L_x_282) ;  /* 0x0000002400187947 */ /* 0x000fea0003800000 */
.L_x_29:
[----:B------:R-:W-:Y:S01]  /*7460*/  ISETP.GT.AND P0, PT, R3, 0x1, PT ;  /* 0x000000010300780c */ /* 0x000fe20003f04270 */
[----:B------:R-:W-:Y:S01]  /*7470*/  ULDC.64 UR4, c[0x0][0x5c0] ;  /* 0x0001700000047ab9 */ /* 0x000fe20000000a00 */
[-C--:B------:R-:W-:Y:S01]  /*7480*/  FMUL R24, R24, R154.reuse ;  /* 0x0000009a18187220 */ /* 0x080fe20000400000 */
[-C--:B------:R-:W-:Y:S01]  /*7490*/  FMUL R25, R25, R154.reuse ;  /* 0x0000009a19197220 */ /* 0x080fe20000400000 */
[----:B------:R-:W-:Y:S01]  /*74a0*/  ISETP.GT.AND P3, PT, R0, RZ, P0 ;  /* 0x000000ff0000720c */ /* 0x000fe20000764270 */
[-C--:B------:R-:W-:Y:S01]  /*74b0*/  FMUL R26, R26, R154.reuse ;  /* 0x0000009a1a1a7220 */ /* 0x080fe20000400000 */
[----:B------:R-:W-:Y:S01]  /*74c0*/  LEA R4, P4, R160, UR4, 0x1 ;  /* 0x00000004a0047c11 */ /* 0x000fe2000f8808ff */
[----:B------:R-:W-:Y:S01]  /*74d0*/  FMUL R27, R27, R154 ;  /* 0x0000009a1b1b7220 */ /* 0x000fe20000400000 */
[----:B------:R-:W-:Y:S01]  /*74e0*/  F2FP.F16.F32.PACK_AB R24, RZ, R24 ;  /* 0x00000018ff18723e */ /* 0x000fe200000000ff */
[-C--:B------:R-:W-:Y:S01]  /*74f0*/  FMUL R28, R28, R154.reuse ;  /* 0x0000009a1c1c7220 */ /* 0x080fe20000400000 */
[----:B------:R-:W-:Y:S01]  /*7500*/  LEA.HI.X R5, R160, UR5, R169, 0x1, P4 ;  /* 0x00000005a0057c11 */ /* 0x000fe2000a0f0ca9 */
[-C--:B------:R-:W-:Y:S01]  /*7510*/  FMUL R29, R29, R154.reuse ;  /* 0x0000009a1d1d7220 */ /* 0x080fe20000400000 */
[----:B------:R-:W-:Y:S01]  /*7520*/  F2FP.F16.F32.PACK_AB R25, RZ, R25 ;  /* 0x00000019ff19723e */ /* 0x000fe200000000ff */
[-C--:B------:R-:W-:Y:S01]  /*7530*/  FMUL R30, R30, R154.reuse ;  /* 0x0000009a1e1e7220 */ /* 0x080fe20000400000 */
[----:B------:R-:W-:Y:S01]  /*7540*/  SHF.L.U64.HI R11, R10, 0x4, R11 ;  /* 0x000000040a0b7819 */ /* 0x000fe2000001020b */
[----:B------:R-:W-:Y:S01]  /*7550*/  @P1 STG.E.U16 desc[UR36][R4.64], R24 ;  /* 0x0000001804001986 */ /* 0x000fe2000c101524 */
[----:B------:R-:W-:Y:S01]  /*7560*/  ISETP.GT.AND P1, PT, R3, 0x8, PT ;  /* 0x000000080300780c */ /* 0x000fe20003f24270 */
[----:B------:R-:W-:Y:S01]  /*7570*/  FMUL R31, R31, R154 ;  /* 0x0000009a1f1f7220 */ /* 0x000fe20000400000 */
[----:B------:R-:W-:Y:S01]  /*7580*/  ISETP.GT.AND P4, PT, R0, 0x8, P0 ;  /* 0x000000080000780c */ /* 0x000fe20000784270 */
[----:B------:R-:W-:Y:S01]  /*7590*/  @P3 STG.E.U16 desc[UR36][R4.64+0x2], R25 ;  /* 0x0000021904003986 */ /* 0x000fe2000c101524 */
[----:B------:R-:W-:Y:S01]  /*75a0*/  LEA R6, P3, R10, R4, 0x4 ;  /* 0x000000040a067211 */ /* 0x000fe200078620ff */
[-C--:B------:R-:W-:Y:S01]  /*75b0*/  FMUL R32, R32, R154.reuse ;  /* 0x0000009a20207220 */ /* 0x080fe20000400000 */
[C---:B------:R-:W-:Y:S01]  /*75c0*/  ISETP.GT.AND P2, PT, R0.reuse, 0x8, P2 ;  /* 0x000000080000780c */ /* 0x040fe20001744270 */
[-C--:B------:R-:W-:Y:S01]  /*75d0*/  FMUL R33, R33, R154.reuse ;  /* 0x0000009a21217220 */ /* 0x080fe20000400000 */
[----:B------:R-:W-:Y:S01]  /*75e0*/  ISETP.GT.AND P0, PT, R3, 0x9, PT ;  /* 0x000000090300780c */ /* 0x000fe20003f04270 */
[----:B------:R-:W-:Y:S01]  /*75f0*/  IMAD.X R7, R11, 0x1, R5, P3 ;  /* 0x000000010b077824 */ /* 0x000fe200018e0605 */
[----:B------:R-:W-:Y:S01]  /*7600*/  ISETP.GT.AND P5, PT, R0, RZ, P1 ;  /* 0x000000ff0000720c */ /* 0x000fe20000fa4270 */
[-C--:B------:R-:W-:Y:S01]  /*7610*/  FMUL R34, R34, R154.reuse ;  /* 0x0000009a22227220 */ /* 0x080fe20000400000 */
[----:B------:R-:W-:Y:S01]  /*7620*/  ISETP.GT.AND P3, PT, R0, RZ, P0 ;  /* 0x000000ff0000720c */ /* 0x000fe20000764270 */
[----:B------:R-:W-:Y:S01]  /*7630*/  FMUL R35, R35, R154 ;  /* 0x0000009a23237220 */ /* 0x000fe20000400000 */
[----:B------:R-:W-:Y:S01]  /*7640*/  F2FP.F16.F32.PACK_AB R26, RZ, R26 ;  /* 0x0000001aff1a723e */ /* 0x000fe200000000ff */
[-C--:B------:R-:W-:Y:S01]  /*7650*/  FMUL R36, R36, R154.reuse ;  /* 0x0000009a24247220 */ /* 0x080fe20000400000 */
[----:B------:R-:W-:Y:S01]  /*7660*/  F2FP.F16.F32.PACK_AB R27, RZ, R27 ;  /* 0x0000001bff1b723e */ /* 0x000fe200000000ff */
[----:B------:R-:W-:Y:S01]  /*7670*/  FMUL R37, R37, R154 ;  /* 0x0000009a25257220 */ /* 0x000fe20000400000 */
[----:B------:R-:W-:Y:S01]  /*7680*/  F2FP.F16.F32.PACK_AB R28, RZ, R28 ;  /* 0x0000001cff1c723e */ /* 0x000fe200000000ff */
[----:B------:R-:W-:Y:S01]  /*7690*/  @P2 STG.E.U16 desc[UR36][R6.64], R26 ;  /* 0x0000001a06002986 */ /* 0x000fe2000c101524 */
[----:B------:R-:W-:Y:S01]  /*76a0*/  F2FP.F16.F32.PACK_AB R29, RZ, R29 ;  /* 0x0000001dff1d723e */ /* 0x000fe200000000ff */
[-C--:B------:R-:W-:Y:S01]  /*76b0*/  FMUL R38, R38, R154.reuse ;  /* 0x0000009a26267220 */ /* 0x080fe20000400000 */
[C---:B------:R-:W-:Y:S01]  /*76c0*/  ISETP.GT.AND P2, PT, R0.reuse, 0x8, P1 ;  /* 0x000000080000780c */ /* 0x040fe20000f44270 */
[----:B------:R-:W-:Y:S01]  /*76d0*/  @P4 STG.E.U16 desc[UR36][R6.64+0x2], R27 ;  /* 0x0000021b06004986 */ /* 0x000fe2000c101524 */
[----:B------:R-:W-:Y:S01]  /*76e0*/  ISETP.GT.AND P1, PT, R3, 0x10, PT ;  /* 0x000000100300780c */ /* 0x000fe20003f24270 */
[----:B------:R-:W-:Y:S01]  /*76f0*/  FMUL R39, R39, R154 ;  /* 0x0000009a27277220 */ /* 0x000fe20000400000 */
[----:B------:R-:W-:Y:S01]  /*7700*/  F2FP.F16.F32.PACK_AB R30, RZ, R30 ;  /* 0x0000001eff1e723e */ /* 0x000fe200000000ff */
[----:B------:R-:W-:Y:S01]  /*7710*/  @P5 STG.E.U16 desc[UR36][R4.64+0x10], R28 ;  /* 0x0000101c04005986 */ /* 0x000fe2000c101524 */
[----:B------:R-:W-:Y:S01]  /*7720*/  ISETP.GT.AND P4, PT, R0, RZ, P1 ;  /* 0x000000ff0000720c */ /* 0x000fe20000f84270 */
[-C--:B------:R-:W-:Y:S01]  /*7730*/  FMUL R40, R40, R154.reuse ;  /* 0x0000009a28287220 */ /* 0x080fe20000400000 */
[----:B------:R-:W-:Y:S01]  /*7740*/  F2FP.F16.F32.PACK_AB R31, RZ, R31 ;  /* 0x0000001fff1f723e */ /* 0x000fe200000000ff */
[----:B------:R-:W-:Y:S01]  /*7750*/  @P3 STG.E.U16 desc[UR36][R4.64+0x12], R29 ;  /* 0x0000121d04003986 */ /* 0x000fe2000c101524 */
[----:B------:R-:W-:Y:S01]  /*7760*/  ISETP.GT.AND P3, PT, R0, 0x8, P0 ;  /* 0x000000080000780c */ /* 0x000fe20000764270 */
[----:B------:R-:W-:Y:S01]  /*7770*/  FMUL R41, R41, R154 ;  /* 0x0000009a29297220 */ /* 0x000fe20000400000 */
[----:B------:R-:W-:Y:S01]  /*7780*/  ISETP.GT.AND P0, PT, R3, 0x11, PT ;  /* 0x000000110300780c */ /* 0x000fe20003f04270 */
[----:B------:R-:W-:Y:S01]  /*7790*/  @P2 STG.E.U16 desc[UR36][R6.64+0x10], R30 ;  /* 0x0000101e06002986 */ /* 0x000fe2000c101524 */
[----:B------:R-:W-:Y:S01]  /*77a0*/  F2FP.F16.F32.PACK_AB R32, RZ, R32 ;  /* 0x00000020ff20723e */ /* 0x000fe200000000ff */
[-C--:B------:R-:W-:Y:S01]  /*77b0*/  FMUL R42, R42, R154.reuse ;  /* 0x0000009a2a2a7220 */ /* 0x080fe20000400000 */
[C---:B------:R-:W-:Y:S01]  /*77c0*/  ISETP.GT.AND P5, PT, R0.reuse, RZ, P0 ;  /* 0x000000ff0000720c */ /* 0x040fe200007a4270 */
[-C--:B------:R-:W-:Y:S01]  /*77d0*/  FMUL R43, R43, R154.reuse ;  /* 0x0000009a2b2b7220 */ /* 0x080fe20000400000 */
[----:B------:R-:W-:Y:S01]  /*77e0*/  ISETP.GT.AND P2, PT, R0, 0x8, P1 ;  /* 0x000000080000780c */ /* 0x000fe20000f44270 */
[-C--:B------:R-:W-:Y:S01]  /*77f0*/  FMUL R44, R44, R154.reuse ;  /* 0x0000009a2c2c7220 */ /* 0x080fe20000400000 */
[----:B------:R-:W-:Y:S01]  /*7800*/  ISETP.GT.AND P1, PT, R3, 0x18, PT ;  /* 0x000000180300780c */ /* 0x000fe20003f24270 */
[-C--:B------:R-:W-:Y:S01]  /*7810*/  FMUL R45, R45, R154.reuse ;  /* 0x0000009a2d2d7220 */ /* 0x080fe20000400000 */
[----:B------:R-:W-:Y:S01]  /*7820*/  F2FP.F16.F32.PACK_AB R33, RZ, R33 ;  /* 0x00000021ff21723e */ /* 0x000fe200000000ff */
[----:B------:R-:W-:Y:S01]  /*7830*/  @P3 STG.E.U16 desc[UR36][R6.64+0x12], R31 ;  /* 0x0000121f06003986 */ /* 0x000fe2000c101524 */
[----:B------:R-:W-:Y:S01]  /*7840*/  ISETP.GT.AND P3, PT, R0, 0x8, P0 ;  /* 0x000000080000780c */ /* 0x000fe20000764270 */
[-C--:B------:R-:W-:Y:S01]  /*7850*/  FMUL R46, R46, R154.reuse ;  /* 0x0000009a2e2e7220 */ /* 0x080fe20000400000 */
[----:B------:R-:W-:Y:S01]  /*7860*/  ISETP.GT.AND P0, PT, R3, 0x19, PT ;  /* 0x000000190300780c */ /* 0x000fe20003f04270 */
[----:B------:R-:W-:Y:S01]  /*7870*/  @P4 STG.E.U16 desc[UR36][R4.64+0x20], R32 ;  /* 0x0000202004004986 */ /* 0x000fe2000c101524 */
[C---:B------:R-:W-:Y:S01]  /*7880*/  ISETP.GT.AND P4, PT, R0.reuse, RZ, P1 ;  /* 0x000000ff0000720c */ /* 0x040fe20000f84270 */
[----:B------:R-:W-:Y:S01]  /*7890*/  FMUL R47, R47, R154 ;  /* 0x0000009a2f2f7220 */ /* 0x000fe20000400000 */
[----:B------:R-:W-:Y:S01]  /*78a0*/  F2FP.F16.F32.PACK_AB R34, RZ, R34 ;  /* 0x00000022ff22723e */ /* 0x000fe200000000ff */
[----:B------:R-:W-:Y:S01]  /*78b0*/  @P5 STG.E.U16 desc[UR36][R4.64+0x22], R33 ;  /* 0x0000222104005986 */ /* 0x000fe2000c101524 */
[----:B------:R-:W-:Y:S01]  /*78c0*/  ISETP.GT.AND P5, PT, R0, RZ, P0 ;  /* 0x000000ff0000720c */ /* 0x000fe200007a4270 */
[----:B------:R-:W-:Y:S01]  /*78d0*/  FMUL R48, R48, R154 ;  /* 0x0000009a30307220 */ /* 0x000fe20000400000 */
[----:B------:R-:W-:Y:S01]  /*78e0*/  F2FP.F16.F32.PACK_AB R35, RZ, R35 ;  /* 0x00000023ff23723e */ /* 0x000fe200000000ff */
[----:B------:R-:W-:Y:S01]  /*78f0*/  @P2 STG.E.U16 desc[UR36][R6.64+0x20], R34 ;  /* 0x0000202206002986 */ /* 0x000fe2000c101524 */
[----:B------:R-:W-:Y:S01]  /*7900*/  F2FP.F16.F32.PACK_AB R36, RZ, R36 ;  /* 0x00000024ff24723e */ /* 0x000fe200000000ff */
[-C--:B------:R-:W-:Y:S01]  /*7910*/  FMUL R49, R49, R154.reuse ;  /* 0x0000009a31317220 */ /* 0x080fe20000400000 */
[----:B------:R-:W-:Y:S01]  /*7920*/  ISETP.GT.AND P2, PT, R0, 0x8, P1 ;  /* 0x000000080000780c */ /* 0x000fe20000f44270 */
[----:B------:R-:W-:Y:S01]  /*7930*/  @P3 STG.E.U16 desc[UR36][R6.64+0x22], R35 ;  /* 0x0000222306003986 */ /* 0x000fe2000c101524 */
[----:B------:R-:W-:Y:S01]  /*7940*/  ISETP.GT.AND P1, PT, R3, 0x20, PT ;  /* 0x000000200300780c */ /* 0x000fe20003f24270 */
[-C--:B------:R-:W-:Y:S01]  /*7950*/  FMUL R50, R50, R154.reuse ;  /* 0x0000009a32327220 */ /* 0x080fe20000400000 */
[----:B------:R-:W-:Y:S01]  /*7960*/  F2FP.F16.F32.PACK_AB R37, RZ, R37 ;  /* 0x00000025ff25723e */ /* 0x000fe200000000ff */
[----:B------:R-:W-:Y:S01]  /*7970*/  @P4 STG.E.U16 desc[UR36][R4.64+0x30], R36 ;  /* 0x0000302404004986 */ /* 0x000fe2000c101524 */
[C---:B------:R-:W-:Y:S01]  /*7980*/  ISETP.GT.AND P3, PT, R0.reuse, 0x8, P0 ;  /* 0x000000080000780c */ /* 0x040fe20000764270 */
[-C--:B------:R-:W-:Y:S01]  /*7990*/  FMUL R51, R51, R154.reuse ;  /* 0x0000009a33337220 */ /* 0x080fe20000400000 */
[----:B------:R-:W-:Y:S01]  /*79a0*/  ISETP.GT.AND P0, PT, R3, 0x21, PT ;  /* 0x000000210300780c */ /* 0x000fe20003f04270 */
[----:B------:R-:W-:Y:S01]  /*79b0*/  @P5 STG.E.U16 desc[UR36][R4.64+0x32], R37 ;  /* 0x0000322504005986 */ /* 0x000fe2000c101524 */
[----:B------:R-:W-:Y:S01]  /*79c0*/  ISETP.GT.AND P4, PT, R0, RZ, P1 ;  /* 0x000000ff0000720c */ /* 0x000fe20000f84270 */
[----:B------:R-:W-:Y:S01]  /*79d0*/  FMUL R52, R52, R154 ;  /* 0x0000009a34347220 */ /* 0x000fe20000400000 */
[----:B------:R-:W-:Y:S01]  /*79e0*/  F2FP.F16.F32.PACK_AB R38, RZ, R38 ;  /* 0x00000026ff26723e */ /* 0x000fe200000000ff */
[-C--:B------:R-:W-:Y:S01]  /*79f0*/  FMUL R53, R53, R154.reuse ;  /* 0x0000009a35357220 */ /* 0x080fe20000400000 */
        /* <DEDUP_REMOVED lines=325> */
[----:B------:R-:W-:Y:S01]  /*8e50*/  FMUL R151, R151, R154 ;  /* 0x0000009a97977220 */ /* 0x000fe20000400000 */
[----:B------:R-:W-:Y:S01]  /*8e60*/  ISETP.GT.AND P2, PT, R0, 0x8, P1 ;  /* 0x000000080000780c */ /* 0x000fe20000f44270 */
[----:B------:R-:W-:Y:S01]  /*8e70*/  @P3 STG.E.U16 desc[UR36][R6.64+0x132], R103 ;  /* 0x0001326706003986 */ /* 0x000fe2000c101524 */
[----:B------:R-:W-:-:S02]  /*8e80*/  ISETP.GT.AND P1, PT, R3, 0xa8, PT ;  /* 0x000000a80300780c */ /* 0x000fc40003f24270 */
[----:B------:R-:W-:Y:S01]  /*8e90*/  F2FP.F16.F32.PACK_AB R105, RZ, R105 ;  /* 0x00000069ff69723e */ /* 0x000fe200000000ff */
[----:B------:R-:W-:Y:S01]  /*8ea0*/  @P4 STG.E.U16 desc[UR36][R4.64+0x140], R104 ;  /* 0x0001406804004986 */ /* 0x000fe2000c101524 */
[C---:B------:R-:W-:Y:S02]  /*8eb0*/  ISETP.GT.AND P3, PT, R0.reuse, 0x8, P0 ;  /* 0x000000080000780c */ /* 0x040fe40000764270 */
[----:B------:R-:W-:Y:S01]  /*8ec0*/  ISETP.GT.AND P0, PT, R3, 0xa9, PT ;  /* 0x000000a90300780c */ /* 0x000fe20003f04270 */
[----:B------:R-:W-:Y:S01]  /*8ed0*/  @P5 STG.E.U16 desc[UR36][R4.64+0x142], R105 ;  /* 0x0001426904005986 */ /* 0x000fe2000c101524 */
[C---:B------:R-:W-:Y:S02]  /*8ee0*/  ISETP.GT.AND P4, PT, R0.reuse, RZ, P1 ;  /* 0x000000ff0000720c */ /* 0x040fe40000f84270 */
[----:B------:R-:W-:Y:S02]  /*8ef0*/  F2FP.F16.F32.PACK_AB R106, RZ, R106 ;  /* 0x0000006aff6a723e */ /* 0x000fe400000000ff */
[----:B------:R-:W-:-:S02]  /*8f00*/  ISETP.GT.AND P5, PT, R0, RZ, P0 ;  /* 0x000000ff0000720c */ /* 0x000fc400007a4270 */
[----:B------:R-:W-:Y:S01]  /*8f10*/  F2FP.F16.F32.PACK_AB R107, RZ, R107 ;  /* 0x0000006bff6b723e */ /* 0x000fe200000000ff */
[----:B------:R-:W-:Y:S01]  /*8f20*/  @P2 STG.E.U16 desc[UR36][R6.64+0x140], R106 ;  /* 0x0001406a06002986 */ /* 0x000fe2000c101524 */
[----:B------:R-:W-:Y:S02]  /*8f30*/  F2FP.F16.F32.PACK_AB R108, RZ, R108 ;  /* 0x0000006cff6c723e */ /* 0x000fe400000000ff */
[C---:B------:R-:W-:Y:S01]  /*8f40*/  ISETP.GT.AND P2, PT, R0.reuse, 0x8, P1 ;  /* 0x000000080000780c */ /* 0x040fe20000f44270 */
[----:B------:R-:W-:Y:S01]  /*8f50*/  @P3 STG.E.U16 desc[UR36][R6.64+0x142], R107 ;  /* 0x0001426b06003986 */ /* 0x000fe2000c101524 */
[----:B------:R-:W-:Y:S02]  /*8f60*/  ISETP.GT.AND P1, PT, R3, 0xb0, PT ;  /* 0x000000b00300780c */ /* 0x000fe40003f24270 */
[----:B------:R-:W-:Y:S01]  /*8f70*/  F2FP.F16.F32.PACK_AB R109, RZ, R109 ;  /* 0x0000006dff6d723e */ /* 0x000fe200000000ff */
[----:B------:R-:W-:Y:S01]  /*8f80*/  @P4 STG.E.U16 desc[UR36][R4.64+0x150], R108 ;  /* 0x0001506c04004986 */ /* 0x000fe2000c101524 */
[----:B------:R-:W-:-:S02]  /*8f90*/  ISETP.GT.AND P3, PT, R0, 0x8, P0 ;  /* 0x000000080000780c */ /* 0x000fc40000764270 */
[----:B------:R-:W-:Y:S01]  /*8fa0*/  ISETP.GT.AND P0, PT, R3, 0xb1, PT ;  /* 0x000000b10300780c */ /* 0x000fe20003f04270 */
[----:B------:R-:W-:Y:S01]  /*8fb0*/  @P5 STG.E.U16 desc[UR36][R4.64+0x152], R109 ;  /* 0x0001526d04005986 */ /* 0x000fe2000c101524 */
[C---:B------:R-:W-:Y:S02]  /*8fc0*/  ISETP.GT.AND P4, PT, R0.reuse, RZ, P1 ;  /* 0x000000ff0000720c */ /* 0x040fe40000f84270 */
[----:B------:R-:W-:Y:S02]  /*8fd0*/  F2FP.F16.F32.PACK_AB R110, RZ, R110 ;  /* 0x0000006eff6e723e */ /* 0x000fe400000000ff */
[----:B------:R-:W-:Y:S02]  /*8fe0*/  ISETP.GT.AND P5, PT, R0, RZ, P0 ;  /* 0x000000ff0000720c */ /* 0x000fe400007a4270 */
[----:B------:R-:W-:Y:S01]  /*8ff0*/  F2FP.F16.F32.PACK_AB R111, RZ, R111 ;  /* 0x0000006fff6f723e */ /* 0x000fe200000000ff */
[----:B------:R-:W-:Y:S01]  /*9000*/  @P2 STG.E.U16 desc[UR36][R6.64+0x150], R110 ;  /* 0x0001506e06002986 */ /* 0x000fe2000c101524 */
[----:B------:R-:W-:-:S02]  /*9010*/  F2FP.F16.F32.PACK_AB R112, RZ, R112 ;  /* 0x00000070ff70723e */ /* 0x000fc400000000ff */
[C---:B------:R-:W-:Y:S01]  /*9020*/  ISETP.GT.AND P2, PT, R0.reuse, 0x8, P1 ;  /* 0x000000080000780c */ /* 0x040fe20000f44270 */
[----:B------:R-:W-:Y:S01]  /*9030*/  @P3 STG.E.U16 desc[UR36][R6.64+0x152], R111 ;  /* 0x0001526f06003986 */ /* 0x000fe2000c101524 */
[C---:B------:R-:W-:Y:S02]  /*9040*/  ISETP.GT.AND P1, PT, R3.reuse, 0xb8, PT ;  /* 0x000000b80300780c */ /* 0x040fe40003f24270 */
[----:B------:R-:W-:Y:S01]  /*9050*/  F2FP.F16.F32.PACK_AB R113, RZ, R113 ;  /* 0x00000071ff71723e */ /* 0x000fe200000000ff */
[----:B------:R-:W-:Y:S01]  /*9060*/  @P4 STG.E.U16 desc[UR36][R4.64+0x160], R112 ;  /* 0x0001607004004986 */ /* 0x000fe2000c101524 */
[C---:B------:R-:W-:Y:S02]  /*9070*/  ISETP.GT.AND P3, PT, R0.reuse, 0x8, P0 ;  /* 0x000000080000780c */ /* 0x040fe40000764270 */
[----:B------:R-:W-:Y:S01]  /*9080*/  ISETP.GT.AND P0, PT, R3, 0xb9, PT ;  /* 0x000000b90300780c */ /* 0x000fe20003f04270 */
[----:B------:R-:W-:Y:S01]  /*9090*/  @P5 STG.E.U16 desc[UR36][R4.64+0x162], R113 ;  /* 0x0001627104005986 */ /* 0x000fe2000c101524 */
[----:B------:R-:W-:-:S02]  /*90a0*/  ISETP.GT.AND P4, PT, R0, RZ, P1 ;  /* 0x000000ff0000720c */ /* 0x000fc40000f84270 */
[----:B------:R-:W-:Y:S02]  /*90b0*/  F2FP.F16.F32.PACK_AB R114, RZ, R114 ;  /* 0x00000072ff72723e */ /* 0x000fe400000000ff */
[C---:B------:R-:W-:Y:S02]  /*90c0*/  ISETP.GT.AND P5, PT, R0.reuse, RZ, P0 ;  /* 0x000000ff0000720c */ /* 0x040fe400007a4270 */
[----:B------:R-:W-:Y:S01]  /*90d0*/  F2FP.F16.F32.PACK_AB R115, RZ, R115 ;  /* 0x00000073ff73723e */ /* 0x000fe200000000ff */
[----:B------:R-:W-:Y:S01]  /*90e0*/  @P2 STG.E.U16 desc[UR36][R6.64+0x160], R114 ;  /* 0x0001607206002986 */ /* 0x000fe2000c101524 */
[----:B------:R-:W-:Y:S02]  /*90f0*/  F2FP.F16.F32.PACK_AB R116, RZ, R116 ;  /* 0x00000074ff74723e */ /* 0x000fe400000000ff */
        /* <DEDUP_REMOVED lines=65> */
[----:B------:R-:W-:Y:S02]  /*9510*/  ISETP.GT.AND P5, PT, R0, RZ, P0 ;  /* 0x000000ff0000720c */ /* 0x000fe400007a4270 */
[----:B------:R-:W-:Y:S02]  /*9520*/  F2FP.F16.F32.PACK_AB R134, RZ, R134 ;  /* 0x00000086ff86723e */ /* 0x000fe400000000ff */
[----:B------:R-:W-:Y:S02]  /*9530*/  F2FP.F16.F32.PACK_AB R135, RZ, R135 ;  /* 0x00000087ff87723e */ /* 0x000fe400000000ff */
[----:B------:R-:W-:Y:S01]  /*9540*/  F2FP.F16.F32.PACK_AB R136, RZ, R136 ;  /* 0x00000088ff88723e */ /* 0x000fe200000000ff */
[----:B------:R-:W-:Y:S01]  /*9550*/  @P2 STG.E.U16 desc[UR36][R6.64+0x1b0], R134 ;  /* 0x0001b08606002986 */ /* 0x000fe2000c101524 */
[----:B------:R-:W-:-:S02]  /*9560*/  F2FP.F16.F32.PACK_AB R137, RZ, R137 ;  /* 0x00000089ff89723e */ /* 0x000fc400000000ff */
[C---:B------:R-:W-:Y:S01]  /*9570*/  ISETP.GT.AND P1, PT, R0.reuse, 0x8, P1 ;  /* 0x000000080000780c */ /* 0x040fe20000f24270 */
[----:B------:R-:W-:Y:S01]  /*9580*/  @P3 STG.E.U16 desc[UR36][R6.64+0x1b2], R135 ;  /* 0x0001b28706003986 */ /* 0x000fe2000c101524 */
[C---:B------:R-:W-:Y:S02]  /*9590*/  ISETP.GT.AND P2, PT, R0.reuse, 0x8, P0 ;  /* 0x000000080000780c */ /* 0x040fe40000744270 */
[C---:B------:R-:W-:Y:S01]  /*95a0*/  ISETP.GT.AND P0, PT, R3.reuse, 0xe9, PT ;  /* 0x000000e90300780c */ /* 0x040fe20003f04270 */
[----:B------:R-:W-:Y:S01]  /*95b0*/  @P4 STG.E.U16 desc[UR36][R4.64+0x1c0], R136 ;  /* 0x0001c08804004986 */ /* 0x000fe2000c101524 */
[----:B------:R-:W-:Y:S02]  /*95c0*/  ISETP.GT.AND P4, PT, R3, 0xe8, PT ;  /* 0x000000e80300780c */ /* 0x000fe40003f84270 */
[----:B------:R-:W-:Y:S01]  /*95d0*/  F2FP.F16.F32.PACK_AB R138, RZ, R138 ;  /* 0x0000008aff8a723e */ /* 0x000fe200000000ff */
[----:B------:R-:W-:Y:S01]  /*95e0*/  @P5 STG.E.U16 desc[UR36][R4.64+0x1c2], R137 ;  /* 0x0001c28904005986 */ /* 0x000fe2000c101524 */
[----:B------:R-:W-:-:S02]  /*95f0*/  ISETP.GT.AND P5, PT, R0, RZ, P4 ;  /* 0x000000ff0000720c */ /* 0x000fc400027a4270 */
[----:B------:R-:W-:Y:S01]  /*9600*/  F2FP.F16.F32.PACK_AB R139, RZ, R139 ;  /* 0x0000008bff8b723e */ /* 0x000fe200000000ff */
[----:B------:R-:W-:Y:S01]  /*9610*/  @P1 STG.E.U16 desc[UR36][R6.64+0x1c0], R138 ;  /* 0x0001c08a06001986 */ /* 0x000fe2000c101524 */
[----:B------:R-:W-:Y:S02]  /*9620*/  F2FP.F16.F32.PACK_AB R140, RZ, R140 ;  /* 0x0000008cff8c723e */ /* 0x000fe400000000ff */
[C---:B------:R-:W-:Y:S01]  /*9630*/  ISETP.GT.AND P3, PT, R0.reuse, RZ, P0 ;  /* 0x000000ff0000720c */ /* 0x040fe20000764270 */
[----:B------:R-:W-:Y:S01]  /*9640*/  @P2 STG.E.U16 desc[UR36][R6.64+0x1c2], R139 ;  /* 0x0001c28b06002986 */ /* 0x000fe2000c101524 */
[C---:B------:R-:W-:Y:S02]  /*9650*/  ISETP.GT.AND P4, PT, R0.reuse, 0x8, P4 ;  /* 0x000000080000780c */ /* 0x040fe40002784270 */
[----:B------:R-:W-:Y:S02]  /*9660*/  F2FP.F16.F32.PACK_AB R141, RZ, R141 ;  /* 0x0000008dff8d723e */ /* 0x000fe400000000ff */
[----:B------:R-:W-:Y:S01]  /*9670*/  F2FP.F16.F32.PACK_AB R142, RZ, R142 ;  /* 0x0000008eff8e723e */ /* 0x000fe200000000ff */
[----:B------:R-:W-:Y:S01]  /*9680*/  @P5 STG.E.U16 desc[UR36][R4.64+0x1d0], R140 ;  /* 0x0001d08c04005986 */ /* 0x000fe2000c101524 */
[----:B------:R-:W-:-:S02]  /*9690*/  ISETP.GT.AND P5, PT, R0, 0x8, P0 ;  /* 0x000000080000780c */ /* 0x000fc400007a4270 */
[----:B------:R-:W-:Y:S02]  /*96a0*/  F2FP.F16.F32.PACK_AB R143, RZ, R143 ;  /* 0x0000008fff8f723e */ /* 0x000fe400000000ff */
[C---:B------:R-:W-:Y:S01]  /*96b0*/  ISETP.GT.AND P0, PT, R3.reuse, 0xf1, PT ;  /* 0x000000f10300780c */ /* 0x040fe20003f04270 */
[----:B------:R-:W-:Y:S01]  /*96c0*/  @P3 STG.E.U16 desc[UR36][R4.64+0x1d2], R141 ;  /* 0x0001d28d04003986 */ /* 0x000fe2000c101524 */
[----:B------:R-:W-:Y:S02]  /*96d0*/  ISETP.GT.AND P3, PT, R3, 0xf0, PT ;  /* 0x000000f00300780c */ /* 0x000fe40003f64270 */
[----:B------:R-:W-:Y:S01]  /*96e0*/  F2FP.F16.F32.PACK_AB R144, RZ, R144 ;  /* 0x00000090ff90723e */ /* 0x000fe200000000ff */
[----:B------:R-:W-:Y:S01]  /*96f0*/  @P4 STG.E.U16 desc[UR36][R6.64+0x1d0], R142 ;  /* 0x0001d08e06004986 */ /* 0x000fe2000c101524 */
[C---:B------:R-:W-:Y:S02]  /*9700*/  ISETP.GT.AND P4, PT, R0.reuse, RZ, P3 ;  /* 0x000000ff0000720c */ /* 0x040fe40001f84270 */
[----:B------:R-:W-:Y:S01]  /*9710*/  F2FP.F16.F32.PACK_AB R145, RZ, R145 ;  /* 0x00000091ff91723e */ /* 0x000fe200000000ff */
[----:B------:R-:W-:Y:S01]  /*9720*/  @P5 STG.E.U16 desc[UR36][R6.64+0x1d2], R143 ;  /* 0x0001d28f06005986 */ /* 0x000fe2000c101524 */
[----:B------:R-:W-:-:S02]  /*9730*/  ISETP.GT.AND P5, PT, R0, RZ, P0 ;  /* 0x000000ff0000720c */ /* 0x000fc400007a4270 */
[C---:B------:R-:W-:Y:S02]  /*9740*/  ISETP.GT.AND P2, PT, R3.reuse, 0xf8, PT ;  /* 0x000000f80300780c */ /* 0x040fe40003f44270 */
[----:B------:R-:W-:Y:S02]  /*9750*/  ISETP.GT.AND P1, PT, R3, 0xf9, PT ;  /* 0x000000f90300780c */ /* 0x000fe40003f24270 */
[C---:B------:R-:W-:Y:S02]  /*9760*/  ISETP.GT.AND P3, PT, R0.reuse, 0x8, P3 ;  /* 0x000000080000780c */ /* 0x040fe40001f64270 */
[C---:B------:R-:W-:Y:S01]  /*9770*/  ISETP.GT.AND P0, PT, R0.reuse, 0x8, P0 ;  /* 0x000000080000780c */ /* 0x040fe20000704270 */
[----:B------:R-:W-:Y:S01]  /*9780*/  @P4 STG.E.U16 desc[UR36][R4.64+0x1e0], R144 ;  /* 0x0001e09004004986 */ /* 0x000fe2000c101524 */
[C---:B------:R-:W-:Y:S02]  /*9790*/  ISETP.GT.AND P4, PT, R0.reuse, RZ, P1 ;  /* 0x000000ff0000720c */ /* 0x040fe40000f84270 */
[----:B------:R-:W-:Y:S01]  /*97a0*/  F2FP.F16.F32.PACK_AB R146, RZ, R146 ;  /* 0x00000092ff92723e */ /* 0x000fe200000000ff */
[----:B------:R-:W-:Y:S01]  /*97b0*/  @P5 STG.E.U16 desc[UR36][R4.64+0x1e2], R145 ;  /* 0x0001e29104005986 */ /* 0x000fe2000c101524 */
[----:B------:R-:W-:-:S02]  /*97c0*/  ISETP.GT.AND P5, PT, R0, RZ, P2 ;  /* 0x000000ff0000720c */ /* 0x000fc400017a4270 */
[C---:B------:R-:W-:Y:S02]  /*97d0*/  ISETP.GT.AND P2, PT, R0.reuse, 0x8, P2 ;  /* 0x000000080000780c */ /* 0x040fe40001744270 */
[----:B------:R-:W-:Y:S01]  /*97e0*/  F2FP.F16.F32.PACK_AB R147, RZ, R147 ;  /* 0x00000093ff93723e */ /* 0x000fe200000000ff */
[----:B------:R-:W-:Y:S01]  /*97f0*/  @P3 STG.E.U16 desc[UR36][R6.64+0x1e0], R146 ;  /* 0x0001e09206003986 */ /* 0x000fe2000c101524 */
[----:B------:R-:W-:Y:S02]  /*9800*/  ISETP.GT.AND P1, PT, R0, 0x8, P1 ;  /* 0x000000080000780c */ /* 0x000fe40000f24270 */
[----:B------:R-:W-:Y:S01]  /*9810*/  F2FP.F16.F32.PACK_AB R148, RZ, R148 ;  /* 0x00000094ff94723e */ /* 0x000fe200000000ff */
[----:B------:R-:W-:Y:S01]  /*9820*/  @P0 STG.E.U16 desc[UR36][R6.64+0x1e2], R147 ;  /* 0x0001e29306000986 */ /* 0x000fe2000c101524 */
[----:B------:R-:W-:Y:S02]  /*9830*/  F2FP.F16.F32.PACK_AB R149, RZ, R149 ;  /* 0x00000095ff95723e */ /* 0x000fe400000000ff */
[----:B------:R-:W-:Y:S01]  /*9840*/  F2FP.F16.F32.PACK_AB R150, RZ, R150 ;  /* 0x00000096ff96723e */ /* 0x000fe200000000ff */
[----:B------:R-:W-:Y:S01]  /*9850*/  @P5 STG.E.U16 desc[UR36][R4.64+0x1f0], R148 ;  /* 0x0001f09404005986 */ /* 0x000fe2000c101524 */
[----:B------:R-:W-:-:S03]  /*9860*/  F2FP.F16.F32.PACK_AB R151, RZ, R151 ;  /* 0x00000097ff97723e */ /* 0x000fc600000000ff */
[----:B------:R0:W-:Y:S02]  /*9870*/  @P4 STG.E.U16 desc[UR36][R4.64+0x1f2], R149 ;  /* 0x0001f29504004986 */ /* 0x0001e4000c101524 */
[----:B0-----:R-:W-:Y:S02]  /*9880*/  @P2 IMAD.MOV.U32 R4, RZ, RZ, R6 ;  /* 0x000000ffff042224 */ /* 0x001fe400078e0006 */
[----:B------:R-:W-:-:S05]  /*9890*/  @P2 IMAD.MOV.U32 R5, RZ, RZ, R7 ;  /* 0x000000ffff052224 */ /* 0x000fca00078e0007 */
[----:B------:R0:W-:Y:S04]  /*98a0*/  @P2 STG.E.U16 desc[UR36][R4.64+0x1f0], R150 ;  /* 0x0001f09604002986 */ /* 0x0001e8000c101524 */
[----:B------:R0:W-:Y:S02]  /*98b0*/  @P1 STG.E.U16 desc[UR36][R6.64+0x1f2], R151 ;  /* 0x0001f29706001986 */ /* 0x0001e4000c101524 */
.L_x_282:
[----:B------:R-:W-:Y:S05]  /*98c0*/  BSYNC B0 ;  /* 0x0000000000007941 */ /* 0x000fea0003800000 */
.L_x_28:
[----:B------:R-:W-:Y:S01]  /*98d0*/  ULDC UR4, c[0x0][0xc] ;  /* 0x0000030000047ab9 */ /* 0x000fe20000000800 */
[----:B------:R-:W-:Y:S01]  /*98e0*/  ULDC UR5, c[0x0][0x10] ;  /* 0x0000040000057ab9 */ /* 0x000fe20000000800 */
[----:B0-----:R-:W0:Y:S01]  /*98f0*/  LDC R3, c[0x0][0x14] ;  /* 0x00000500ff037b82 */ /* 0x001e220000000800 */
[----:B------:R-:W-:Y:S01]  /*9900*/  UIMAD.WIDE.U32 UR4, UR4, UR5, URZ ;  /* 0x00000005040472a5 */ /* 0x000fe2000f8e003f */
[----:B------:R-:W-:Y:S01]  /*9910*/  PRMT R0, RZ, 0x7610, R0 ;  /* 0x00007610ff007816 */ /* 0x000fe20000000000 */
[----:B----45:R-:W-:Y:S02]  /*9920*/  IMAD.MOV.U32 R152, RZ, RZ, -0x1 ;  /* 0xffffffffff987424 */ /* 0x030fe400078e00ff */
[----:B------:R-:W-:Y:S02]  /*9930*/  IMAD.MOV.U32 R23, RZ, RZ, -0x1 ;  /* 0xffffffffff177424 */ /* 0x000fe400078e00ff */
[----:B0-----:R-:W-:-:S04]  /*9940*/  IMAD.WIDE.U32 R16, R3, UR4, R16 ;  /* 0x0000000403107c25 */ /* 0x001fc8000f8e0010 */
[----:B------:R-:W-:Y:S01]  /*9950*/  IMAD R3, R3, UR5, RZ ;  /* 0x0000000503037c24 */ /* 0x000fe2000f8e02ff */
[----:B------:R-:W-:Y:S02]  /*9960*/  ULDC.64 UR4, c[0x0][0x650] ;  /* 0x0001940000047ab9 */ /* 0x000fe40000000a00 */
[----:B------:R-:W-:Y:S01]  /*9970*/  ISETP.GE.U32.AND P0, PT, R16, UR4, PT ;  /* 0x0000000410007c0c */ /* 0x000fe2000bf06070 */
[----:B------:R-:W-:-:S05]  /*9980*/  IMAD.IADD R17, R17, 0x1, R3 ;  /* 0x0000000111117824 */ /* 0x000fca00078e0203 */
[----:B------:R-:W-:-:S13]  /*9990*/  ISETP.GE.U32.AND.EX P0, PT, R17, UR5, PT, P0 ;  /* 0x0000000511007c0c */ /* 0x000fda000bf06100 */
[----:B------:R-:W-:Y:S05]  /*99a0*/  @P0 BRA `(.L_x_283) ;  /* 0x0000000400640947 */ /* 0x000fea0003800000 */
[----:B------:R-:W0:Y:S01]  /*99b0*/  S2R R12, SR_CTAID.X ;  /* 0x00000000000c7919 */ /* 0x000e220000002500 */
[----:B------:R-:W4:Y:S01]  /*99c0*/  LDC.64 R10, c[0x0][0x628] ;  /* 0x00018a00ff0a7b82 */ /* 0x000f220000000a00 */
[----:B------:R-:W-:Y:S01]  /*99d0*/  ULDC UR4, c[0x0][0x150] ;  /* 0x0000540000047ab9 */ /* 0x000fe20000000800 */
[----:B-123--:R-:W-:Y:S01]  /*99e0*/  IMAD.MOV.U32 R8, RZ, RZ, R16 ;  /* 0x000000ffff087224 */ /* 0x00efe200078e0010 */
[----:B------:R-:W1:Y:S01]  /*99f0*/  S2R R24, SR_CTAID.Y ;  /* 0x0000000000187919 */ /* 0x000e620000002600 */
[----:B------:R-:W-:-:S04]  /*9a00*/  IMAD.MOV.U32 R9, RZ, RZ, R17 ;  /* 0x000000ffff097224 */ /* 0x000fc800078e0011 */
[----:B------:R-:W2:Y:S08]  /*9a10*/  LDC R21, c[0x0][0x144] ;  /* 0x00005100ff157b82 */ /* 0x000eb00000000800 */
[----:B------:R-:W3:Y:S08]  /*9a20*/  LDC R0, c[0x0][0x630] ;  /* 0x00018c00ff007b82 */ /* 0x000ef00000000800 */
[----:B------:R-:W1:Y:S01]  /*9a30*/  LDC.64 R14, c[0x0][0x620] ;  /* 0x00018800ff0e7b82 */ /* 0x000e620000000a00 */
[----:B----4-:R-:W-:-:S04]  /*9a40*/  ISETP.NE.U32.AND P0, PT, R10, RZ, PT ;  /* 0x000000ff0a00720c */ /* 0x010fc80003f05070 */
[----:B------:R-:W-:Y:S02]  /*9a50*/  ISETP.NE.AND.EX P0, PT, R11, RZ, PT, P0 ;  /* 0x000000ff0b00720c */ /* 0x000fe40003f05300 */
[----:B0-----:R-:W-:-:S05]  /*9a60*/  I2FP.F32.U32 R3, R12 ;  /* 0x0000000c00037245 */ /* 0x001fca0000201000 */
[----:B------:R-:W-:-:S04]  /*9a70*/  FMUL R3, R3, UR4 ;  /* 0x0000000403037c20 */ /* 0x000fc80008400000 */
[----:B------:R0:W4:Y:S02]  /*9a80*/  F2I.U32.TRUNC.NTZ R20, R3 ;  /* 0x0000000300147305 */ /* 0x000124000020f000 */
[----:B--23--:R-:W-:Y:S05]  /*9a90*/  @!P0 BRA `(.L_x_284) ;  /* 0x0000000000288947 */ /* 0x00cfea0003800000 */
[----:B0-----:R-:W0:Y:S02]  /*9aa0*/  LDC R3, c[0x0][0x634] ;  /* 0x00018d00ff037b82 */ /* 0x001e240000000800 */
        /* <DEDUP_REMOVED lines=9> */
.L_x_284:
[----:B------:R-:W2:Y:S01]  /*9b40*/  LDC.64 R30, c[0x0][0x640] ;  /* 0x00019000ff1e7b82 */ /* 0x000ea20000000a00 */
[-CC-:B------:R-:W-:Y:S01]  /*9b50*/  SHF.R.U64 R23, R8, R0.reuse, R9.reuse ;  /* 0x0000000008177219 */ /* 0x180fe20000001209 */
[----:B----4-:R-:W-:Y:S01]  /*9b60*/  IMAD.MOV R20, RZ, RZ, -R20 ;  /* 0x000000ffff147224 */ /* 0x010fe200078e0a14 */
[----:B------:R-:W-:Y:S01]  /*9b70*/  SHF.R.U32.HI R0, RZ, R0, R9 ;  /* 0x00000000ff007219 */ /* 0x000fe20000011609 */
[----:B------:R-:W-:Y:S01]  /*9b80*/  ULDC UR4, c[0x0][0x154] ;  /* 0x0000550000047ab9 */ /* 0x000fe20000000800 */
[----:B0-----:R-:W-:Y:S01]  /*9b90*/  IADD3 R3, P0, RZ, -R23, RZ ;  /* 0x80000017ff037210 */ /* 0x001fe20007f1e0ff */
[----:B------:R-:W-:Y:S02]  /*9ba0*/  IMAD R26, R21, R20, R12 ;  /* 0x00000014151a7224 */ /* 0x000fe400078e020c */
[----:B------:R-:W0:Y:S01]  /*9bb0*/  LDC R6, c[0x0][0x618] ;  /* 0x00018600ff067b82 */ /* 0x000e220000000800 */
[----:B------:R-:W-:Y:S02]  /*9bc0*/  IMAD.MOV.U32 R7, RZ, RZ, 0x1 ;  /* 0x00000001ff077424 */ /* 0x000fe400078e00ff */
[----:B------:R-:W-:-:S04]  /*9bd0*/  IMAD.X R5, RZ, RZ, ~R0, P0 ;  /* 0x000000ffff057224 */ /* 0x000fc800000e0e00 */
[-C--:B-1----:R-:W-:Y:S01]  /*9be0*/  IMAD R0, R5, R14.reuse, RZ ;  /* 0x0000000e05007224 */ /* 0x082fe200078e02ff */
[----:B------:R-:W1:Y:S01]  /*9bf0*/  LDC R8, c[0x0][0x608] ;  /* 0x00018200ff087b82 */ /* 0x000e620000000800 */
[----:B------:R-:W-:-:S04]  /*9c00*/  IMAD.WIDE.U32 R4, R3, R14, R16 ;  /* 0x0000000e03047225 */ /* 0x000fc800078e0010 */
[----:B------:R-:W-:Y:S01]  /*9c10*/  IMAD R3, R3, R15, R0 ;  /* 0x0000000f03037224 */ /* 0x000fe200078e0200 */
[----:B------:R-:W-:Y:S02]  /*9c20*/  I2FP.F32.U32 R0, R24 ;  /* 0x0000001800007245 */ /* 0x000fe40000201000 */
[----:B------:R-:W3:Y:S01]  /*9c30*/  LDC R28, c[0x0][0x658] ;  /* 0x00019600ff1c7b82 */ /* 0x000ee20000000800 */
[----:B------:R-:W-:Y:S01]  /*9c40*/  IMAD.IADD R3, R5, 0x1, R3 ;  /* 0x0000000105037824 */ /* 0x000fe200078e0203 */
[----:B--2---:R-:W-:Y:S01]  /*9c50*/  ISETP.NE.U32.AND P0, PT, R30, RZ, PT ;  /* 0x000000ff1e00720c */ /* 0x004fe20003f05070 */
[----:B------:R-:W-:Y:S01]  /*9c60*/  FMUL R0, R0, UR4 ;  /* 0x0000000400007c20 */ /* 0x000fe20008400000 */
[----:B------:R-:W-:Y:S02]  /*9c70*/  IMAD.MOV.U32 R5, RZ, RZ, -0x1 ;  /* 0xffffffffff057424 */ /* 0x000fe400078e00ff */
[----:B------:R-:W-:Y:S01]  /*9c80*/  ISETP.NE.AND.EX P0, PT, R31, RZ, PT, P0 ;  /* 0x000000ff1f00720c */ /* 0x000fe20003f05300 */
[----:B------:R2:W4:Y:S01]  /*9c90*/  F2I.U32.TRUNC.NTZ R13, R0 ;  /* 0x00000000000d7305 */ /* 0x000522000020f000 */
[----:B------:R-:W2:Y:S01]  /*9ca0*/  LDC R15, c[0x0][0x148] ;  /* 0x00005200ff0f7b82 */ /* 0x000ea20000000800 */
[----:B0-----:R-:W-:-:S02]  /*9cb0*/  SHF.R.U64 R12, R4, R6, R3 ;  /* 0x00000006040c7219 */ /* 0x001fc40000001203 */
[----:B------:R-:W-:-:S05]  /*9cc0*/  SHF.R.U32.HI R3, RZ, R6, R3 ;  /* 0x00000006ff037219 */ /* 0x000fca0000011603 */
[----:B------:R-:W0:Y:S01]  /*9cd0*/  LDC R20, c[0x0][0x600] ;  /* 0x00018000ff147b82 */ /* 0x000e220000000800 */
[-CC-:B-1----:R-:W-:Y:S02]  /*9ce0*/  SHF.R.U64 R10, R12, R8.reuse, R3.reuse ;  /* 0x000000080c0a7219 */ /* 0x182fe40000001203 */
[----:B------:R-:W-:-:S05]  /*9cf0*/  SHF.R.U32.HI R3, RZ, R8, R3 ;  /* 0x00000008ff037219 */ /* 0x000fca0000011603 */
[----:B------:R-:W1:Y:S01]  /*9d00*/  LDC R21, c[0x0][0x648] ;  /* 0x00019200ff157b82 */ /* 0x000e620000000800 */
[-C--:B---3--:R-:W-:Y:S02]  /*9d10*/  SHF.L.U32 R4, R5, R28.reuse, RZ ;  /* 0x0000001c05047219 */ /* 0x088fe400000006ff */
[-CC-:B------:R-:W-:Y:S02]  /*9d20*/  SHF.R.U64 R14, R10, R28.reuse, R3.reuse ;  /* 0x0000001c0a0e7219 */ /* 0x180fe40000001203 */
[----:B------:R-:W-:Y:S02]  /*9d30*/  SHF.R.U32.HI R5, RZ, R28, R3 ;  /* 0x0000001cff057219 */ /* 0x000fe40000011603 */
[----:B------:R-:W-:Y:S01]  /*9d40*/  LOP3.LUT R153, RZ, R4, RZ, 0x33, !PT ;  /* 0x00000004ff997212 */ /* 0x000fe200078e33ff */
[----:B------:R-:W3:Y:S01]  /*9d50*/  LDC R25, c[0x0][0x638] ;  /* 0x00018e00ff197b82 */ /* 0x000ee20000000800 */
[----:B------:R-:W-:Y:S01]  /*9d60*/  SHF.L.U32 R28, R7, R28, RZ ;  /* 0x0000001c071c7219 */ /* 0x000fe200000006ff */
[----:B------:R-:W-:-:S06]  /*9d70*/  IMAD.MOV.U32 R4, RZ, RZ, R14 ;  /* 0x000000ffff047224 */ /* 0x000fcc00078e000e */
[----:B------:R-:W0:Y:S01]  /*9d80*/  LDC R27, c[0x0][0x610] ;  /* 0x00018400ff1b7b82 */ /* 0x000e220000000800 */
[----:B----4-:R-:W-:Y:S05]  /*9d90*/  @!P0 BRA `(.L_x_285) ;  /* 0x0000000000288947 */ /* 0x010fea0003800000 */
[----:B------:R-:W4:Y:S02]  /*9da0*/  LDC R3, c[0x0][0x64c] ;  /* 0x00019300ff037b82 */ /* 0x000f240000000800 */
[----:B----4-:R-:W-:-:S05]  /*9db0*/  IADD3 R3, P0, R14, R3, RZ ;  /* 0x000000030e037210 */ /* 0x010fca0007f1e0ff */
        /* <DEDUP_REMOVED lines=8> */
.L_x_285:
[----:B------:R-:W-:Y:S01]  /*9e40*/  ISETP.NE.AND P0, PT, R2, 0x1, PT ;  /* 0x000000010200780c */ /* 0x000fe20003f05270 */
[----:B------:R-:W-:Y:S01]  /*9e50*/  IMAD.MOV R13, RZ, RZ, -R13 ;  /* 0x000000ffff0d7224 */ /* 0x000fe200078e0a0d */
[----:B-12---:R-:W-:Y:S01]  /*9e60*/  SHF.R.U64 R0, R4, R21, R5 ;  /* 0x0000001504007219 */ /* 0x006fe20000001205 */
[----:B0-----:R-:W-:Y:S01]  /*9e70*/  VIADD R5, R20, 0xffffffff ;  /* 0xffffffff14057836 */ /* 0x001fe20000000000 */
[----:B------:R-:W-:-:S03]  /*9e80*/  LOP3.LUT R153, R10, R153, RZ, 0xc0, !PT ;  /* 0x000000990a997212 */ /* 0x000fc600078ec0ff */
[----:B------:R-:W-:Y:S01]  /*9e90*/  IMAD.MOV R3, RZ, RZ, -R0 ;  /* 0x000000ffff037224 */ /* 0x000fe200078e0a00 */
[----:B------:R-:W-:Y:S01]  /*9ea0*/  LOP3.LUT R5, R12, R5, RZ, 0xc0, !PT ;  /* 0x000000050c057212 */ /* 0x000fe200078ec0ff */
[----:B------:R-:W-:Y:S02]  /*9eb0*/  IMAD R153, R28, R0, R153 ;  /* 0x000000001c997224 */ /* 0x000fe400078e0299 */
[----:B---3--:R-:W-:Y:S02]  /*9ec0*/  IMAD R0, R3, R25, R14 ;  /* 0x0000001903007224 */ /* 0x008fe400078e020e */
[----:B------:R-:W-:Y:S02]  /*9ed0*/  @P0 IMAD R26, R15, R13, R24 ;  /* 0x0000000d0f1a0224 */ /* 0x000fe400078e0218 */
[----:B------:R-:W-:Y:S02]  /*9ee0*/  IMAD R4, R0, R20, R5 ;  /* 0x0000001400047224 */ /* 0x000fe400078e0205 */
[----:B------:R-:W-:-:S02]  /*9ef0*/  IMAD R153, R153, R27, R26 ;  /* 0x0000001b99997224 */ /* 0x000fc400078e021a */
[----:B------:R-:W-:-:S03]  /*9f00*/  IMAD.MOV.U32 R3, RZ, RZ, 0x1 ;  /* 0x00000001ff037424 */ /* 0x000fc600078e00ff */
[----:B------:R-:W-:Y:S02]  /*9f10*/  SEL R152, R4, R153, !P0 ;  /* 0x0000009904987207 */ /* 0x000fe40004000000 */
[----:B------:R-:W-:Y:S02]  /*9f20*/  PRMT R0, R3, 0x7610, R0 ;  /* 0x0000761003007816 */ /* 0x000fe40000000000 */
[----:B------:R-:W-:-:S07]  /*9f30*/  SEL R153, R153, R4, !P0 ;  /* 0x0000000499997207 */ /* 0x000fce0004000000 */
.L_x_283:
[----:B------:R-:W-:-:S13]  /*9f40*/  LOP3.LUT P0, RZ, R0, 0xff, RZ, 0xc0, !PT ;  /* 0x000000ff00ff7812 */ /* 0x000fda000780c0ff */
[----:B------:R-:W-:Y:S05]  /*9f50*/  @P0 BRA `(.L_x_286) ;  /* 0xffffff6c00f40947 */ /* 0x000fea000383ffff */
[----:B------:R-:W-:Y:S05]  /*9f60*/  EXIT ;  /* 0x000000000000794d */ /* 0x000fea0003800000 */
.L_x_3:
[----:B0-----:R-:W-:Y:S01]  /*9f70*/  ULDC.64 UR4, c[0x0][0x650] ;  /* 0x0001940000047ab9 */ /* 0x001fe20000000a00 */
        /* <DEDUP_REMOVED lines=25> */
.L_x_288:
[--C-:B------:R-:W-:Y:S01]  /*a110*/  SHF.R.U64 R12, R10, R14, R11.reuse ;  /* 0x0000000e0a0c7219 */ /* 0x100fe2000000120b */
[----:B------:R-:W0:Y:S01]  /*a120*/  LDC R22, c[0x0][0x618] ;  /* 0x00018600ff167b82 */ /* 0x000e220000000800 */
[----:B------:R-:W-:Y:S01]  /*a130*/  I2FP.F32.U32 R6, R4 ;  /* 0x0000000400067245 */ /* 0x000fe20000201000 */
[----:B------:R-:W-:Y:S01]  /*a140*/  ULDC UR4, c[0x0][0x150] ;  /* 0x0000540000047ab9 */ /* 0x000fe20000000800 */
[----:B------:R-:W-:Y:S02]  /*a150*/  SHF.R.U32.HI R5, RZ, R14, R11 ;  /* 0x0000000eff057219 */ /* 0x000fe4000001160b */
[----:B------:R-:W-:Y:S01]  /*a160*/  IADD3 R9, P0, RZ, -R12, RZ ;  /* 0x8000000cff097210 */ /* 0x000fe20007f1e0ff */
[----:B------:R-:W-:Y:S01]  /*a170*/  FMUL R11, R6, UR4 ;  /* 0x00000004060b7c20 */ /* 0x000fe20008400000 */
[----:B------:R-:W-:Y:S01]  /*a180*/  ULDC UR4, c[0x0][0x154] ;  /* 0x0000550000047ab9 */ /* 0x000fe20000000800 */
[----:B------:R-:W1:Y:S02]  /*a190*/  LDC.64 R24, c[0x0][0x640] ;  /* 0x00019000ff187b82 */ /* 0x000e640000000a00 */
[----:B------:R-:W-:-:S02]  /*a1a0*/  IMAD.X R5, RZ, RZ, ~R5, P0 ;  /* 0x000000ffff057224 */ /* 0x000fc400000e0e05 */
[----:B------:R-:W2:Y:S01]  /*a1b0*/  F2I.U32.TRUNC.NTZ R11, R11 ;  /* 0x0000000b000b7305 */ /* 0x000ea2000020f000 */
[----:B------:R-:W-:-:S03]  /*a1c0*/  IMAD.WIDE.U32 R6, R9, R20, R16 ;  /* 0x0000001409067225 */ /* 0x000fc600078e0010 */
[----:B------:R-:W3:Y:S01]  /*a1d0*/  LDC R13, c[0x0][0x144] ;  /* 0x00005100ff0d7b82 */ /* 0x000ee20000000800 */
[----:B------:R-:W-:-:S04]  /*a1e0*/  IMAD R8, R5, R20, RZ ;  /* 0x0000001405087224 */ /* 0x000fc800078e02ff */
[----:B------:R-:W-:Y:S02]  /*a1f0*/  IMAD R5, R9, R21, R8 ;  /* 0x0000001509057224 */ /* 0x000fe400078e0208 */
[----:B------:R-:W-:Y:S01]  /*a200*/  IMAD.MOV.U32 R8, RZ, RZ, -0x1 ;  /* 0xffffffffff087424 */ /* 0x000fe200078e00ff */
[----:B------:R-:W4:Y:S01]  /*a210*/  LDC R14, c[0x0][0x608] ;  /* 0x00018200ff0e7b82 */ /* 0x000f220000000800 */
[----:B------:R-:W-:Y:S01]  /*a220*/  IMAD.IADD R5, R7, 0x1, R5 ;  /* 0x0000000107057824 */ /* 0x000fe200078e0205 */
[----:B------:R-:W-:-:S04]  /*a230*/  I2FP.F32.U32 R7, R3 ;  /* 0x0000000300077245 */ /* 0x000fc80000201000 */
[-C--:B0-----:R-:W-:Y:S01]  /*a240*/  SHF.R.U64 R10, R6, R22.reuse, R5 ;  /* 0x00000016060a7219 */ /* 0x081fe20000001205 */
[----:B--2---:R-:W-:Y:S01]  /*a250*/  IMAD.MOV R6, RZ, RZ, -R11 ;  /* 0x000000ffff067224 */ /* 0x004fe200078e0a0b */
[----:B------:R-:W0:Y:S01]  /*a260*/  LDC R9, c[0x0][0x658] ;  /* 0x00019600ff097b82 */ /* 0x000e220000000800 */
[----:B-1----:R-:W-:Y:S01]  /*a270*/  ISETP.NE.U32.AND P0, PT, R24, RZ, PT ;  /* 0x000000ff1800720c */ /* 0x002fe20003f05070 */
[----:B------:R-:W-:Y:S01]  /*a280*/  FMUL R7, R7, UR4 ;  /* 0x0000000407077c20 */ /* 0x000fe20008400000 */
[----:B------:R-:W-:Y:S02]  /*a290*/  SHF.R.U32.HI R5, RZ, R22, R5 ;  /* 0x00000016ff057219 */ /* 0x000fe40000011605 */
[----:B------:R-:W-:-:S03]  /*a2a0*/  ISETP.NE.AND.EX P0, PT, R25, RZ, PT, P0 ;  /* 0x000000ff1900720c */ /* 0x000fc60003f05300 */
[----:B------:R-:W1:Y:S01]  /*a2b0*/  LDC R20, c[0x0][0x148] ;  /* 0x00005200ff147b82 */ /* 0x000e620000000800 */
[----:B---3--:R-:W-:Y:S02]  /*a2c0*/  IMAD R23, R13, R6, R4 ;  /* 0x000000060d177224 */ /* 0x008fe400078e0204 */
[----:B------:R-:W-:-:S05]  /*a2d0*/  IMAD.MOV.U32 R6, RZ, RZ, 0x1 ;  /* 0x00000001ff067424 */ /* 0x000fca00078e00ff */
[----:B------:R-:W2:Y:S01]  /*a2e0*/  LDC R21, c[0x0][0x600] ;  /* 0x00018000ff157b82 */ /* 0x000ea20000000800 */
[-CC-:B----4-:R-:W-:Y:S02]  /*a2f0*/  SHF.R.U64 R13, R10, R14.reuse, R5.reuse ;  /* 0x0000000e0a0d7219 */ /* 0x190fe40000001205 */
[----:B------:R-:W-:Y:S02]  /*a300*/  SHF.R.U32.HI R4, RZ, R14, R5 ;  /* 0x0000000eff047219 */ /* 0x000fe40000011605 */
[----:B------:R3:W4:Y:S03]  /*a310*/  F2I.U32.TRUNC.NTZ R14, R7 ;  /* 0x00000007000e7305 */ /* 0x000726000020f000 */
[----:B------:R-:W1:Y:S01]  /*a320*/  LDC R26, c[0x0][0x648] ;  /* 0x00019200ff1a7b82 */ /* 0x000e620000000800 */
[-C--:B0-----:R-:W-:Y:S02]  /*a330*/  SHF.R.U64 R15, R13, R9.reuse, R4 ;  /* 0x000000090d0f7219 */ /* 0x081fe40000001204 */
[----:B------:R-:W-:-:S02]  /*a340*/  SHF.L.U32 R8, R8, R9, RZ ;  /* 0x0000000908087219 */ /* 0x000fc400000006ff */
[-C--:B------:R-:W-:Y:S01]  /*a350*/  SHF.R.U32.HI R5, RZ, R9.reuse, R4 ;  /* 0x00000009ff057219 */ /* 0x080fe20000011604 */
[----:B------:R-:W-:Y:S01]  /*a360*/  IMAD.MOV.U32 R4, RZ, RZ, R15 ;  /* 0x000000ffff047224 */ /* 0x000fe200078e000f */
[----:B------:R-:W-:Y:S01]  /*a370*/  SHF.L.U32 R22, R6, R9, RZ ;  /* 0x0000000906167219 */ /* 0x000fe200000006ff */
[----:B------:R-:W0:Y:S01]  /*a380*/  LDC R27, c[0x0][0x638] ;  /* 0x00018e00ff1b7b82 */ /* 0x000e220000000800 */
[----:B------:R-:W-:-:S07]  /*a390*/  LOP3.LUT R28, RZ, R8, RZ, 0x33, !PT ;  /* 0x00000008ff1c7212 */ /* 0x000fce00078e33ff */
        /* <DEDUP_REMOVED lines=12> */
.L_x_289:
[----:B------:R-:W-:Y:S01]  /*a460*/  ISETP.NE.AND P0, PT, R2, 0x1, PT ;  /* 0x000000010200780c */ /* 0x000fe20003f05270 */
[----:B--2---:R-:W-:Y:S01]  /*a470*/  VIADD R7, R21, 0xffffffff ;  /* 0xffffffff15077836 */ /* 0x004fe20000000000 */
[----:B-1----:R-:W-:Y:S01]  /*a480*/  SHF.R.U64 R5, R4, R26, R5 ;  /* 0x0000001a04057219 */ /* 0x002fe20000001205 */
[----:B------:R-:W-:Y:S01]  /*a490*/  IMAD.MOV R14, RZ, RZ, -R14 ;  /* 0x000000ffff0e7224 */ /* 0x000fe200078e0a0e */
[----:B------:R-:W-:Y:S01]  /*a4a0*/  LOP3.LUT R4, R13, R28, RZ, 0xc0, !PT ;  /* 0x0000001c0d047212 */ /* 0x000fe200078ec0ff */
[----:B------:R-:W-:Y:S01]  /*a4b0*/  IMAD.MOV.U32 R8, RZ, RZ, R12 ;  /* 0x000000ffff087224 */ /* 0x000fe200078e000c */
[----:B------:R-:W-:Y:S01]  /*a4c0*/  LOP3.LUT R10, R10, R7, RZ, 0xc0, !PT ;  /* 0x000000070a0a7212 */ /* 0x000fe200078ec0ff */
[----:B------:R-:W-:Y:S02]  /*a4d0*/  IMAD.MOV R6, RZ, RZ, -R5 ;  /* 0x000000ffff067224 */ /* 0x000fe400078e0a05 */
[----:B------:R-:W-:-:S04]  /*a4e0*/  IMAD R4, R22, R5, R4 ;  /* 0x0000000516047224 */ /* 0x000fc800078e0204 */
[----:B------:R-:W-:Y:S02]  /*a4f0*/  @P0 IMAD R23, R20, R14, R3 ;  /* 0x0000000e14170224 */ /* 0x000fe400078e0203 */
[----:B0-----:R-:W-:Y:S02]  /*a500*/  IMAD R3, R6, R27, R15 ;  /* 0x0000001b06037224 */ /* 0x001fe400078e020f */
[----:B------:R-:W-:Y:S02]  /*a510*/  IMAD R7, R4, R29, R23 ;  /* 0x0000001d04077224 */ /* 0x000fe400078e0217 */
[----:B------:R-:W-:Y:S02]  /*a520*/  IMAD R4, R3, R21, R10 ;  /* 0x0000001503047224 */ /* 0x000fe400078e020a */
[----:B------:R-:W-:-:S03]  /*a530*/  IMAD.MOV.U32 R6, RZ, RZ, 0x1 ;  /* 0x00000001ff067424 */ /* 0x000fc600078e00ff */
[----:B------:R-:W-:Y:S02]  /*a540*/  SEL R9, R4, R7, !P0 ;  /* 0x0000000704097207 */ /* 0x000fe40004000000 */
[----:B------:R-:W-:-:S07]  /*a550*/  SEL R7, R7, R4, !P0 ;  /* 0x0000000407077207 */ /* 0x000fce0004000000 */
.L_x_287:
[----:B------:R-:W-:-:S08]  /*a560*/  NOP ;  /* 0x0000000000007918 */ /* 0x000fd00000000000 */
[----:B------:R-:W0:-:S00]  /*a570*/  USETMAXREG.DEALLOC.CTAPOOL 0x28 ;  /* 0x00000028000079c8 */ /* 0x000e0000080e0500 */
[----:B0-----:R-:W-:-:S13]  /*a580*/  ISETP.NE.AND P0, PT, R0, RZ, PT ;  /* 0x000000ff0000720c */ /* 0x001fda0003f05270 */
[----:B------:R-:W-:Y:S05]  /*a590*/  @P0 EXIT ;  /* 0x000000000000094d */ /* 0x000fea0003800000 */
[----:B------:R-:W-:Y:S01]  /*a5a0*/  LOP3.LUT P0, RZ, R6, 0xff, RZ, 0xc0, !PT ;  /* 0x000000ff06ff7812 */ /* 0x000fe2000780c0ff */
[----:B------:R-:W-:Y:S02]  /*a5b0*/  IMAD.MOV.U32 R3, RZ, RZ, 0x1 ;  /* 0x00000001ff037424 */ /* 0x000fe400078e00ff */
[----:B------:R-:W-:-:S10]  /*a5c0*/  IMAD.MOV.U32 R0, RZ, RZ, RZ ;  /* 0x000000ffff007224 */ /* 0x000fd400078e00ff */
[----:B------:R-:W-:Y:S05]  /*a5d0*/  @!P0 BRA `(.L_x_290) ;  /* 0x0000000c00348947 */ /* 0x000fea0003800000 */
[----:B------:R-:W0:Y:S01]  /*a5e0*/  LDC R0, c[0x0][0x28c] ;  /* 0x0000a300ff007b82 */ /* 0x000e220000000800 */
[----:B------:R-:W-:Y:S01]  /*a5f0*/  ULDC UR5, c[0x0][0x600] ;  /* 0x0001800000057ab9 */ /* 0x000fe20000000800 */
[----:B------:R-:W-:Y:S01]  /*a600*/  ULDC UR4, c[0x0][0xc] ;  /* 0x0000030000047ab9 */ /* 0x000fe20000000800 */
[----:B------:R-:W-:Y:S01]  /*a610*/  UIADD3 UR16, UR5, -0x1, URZ ;  /* 0xffffffff05107890 */ /* 0x000fe2000fffe03f */
[C---:B------:R-:W-:Y:S01]  /*a620*/  LOP3.LUT P2, RZ, R18.reuse, 0x7f, RZ, 0xc0, !PT ;  /* 0x0000007f12ff7812 */ /* 0x040fe2000784c0ff */
[----:B------:R-:W-:Y:S01]  /*a630*/  ULDC UR6, c[0x0][0x658] ;  /* 0x0001960000067ab9 */ /* 0x000fe20000000800 */
[----:B------:R-:W-:Y:S01]  /*a640*/  ULDC UR5, c[0x0][0x10] ;  /* 0x0000040000057ab9 */ /* 0x000fe20000000800 */
[----:B------:R-:W-:Y:S01]  /*a650*/  UMOV UR7, 0xffffffff ;  /* 0xffffffff00077882 */ /* 0x000fe20000000000 */
[----:B------:R-:W-:Y:S01]  /*a660*/  UMOV UR8, 0x1 ;  /* 0x0000000100087882 */ /* 0x000fe20000000000 */
[----:B------:R-:W-:Y:S01]  /*a670*/  UIMAD.WIDE.U32 UR4, UR4, UR5, URZ ;  /* 0x00000005040472a5 */ /* 0x000fe2000f8e003f */
[----:B------:R-:W-:Y:S01]  /*a680*/  LOP3.LUT P0, RZ, R18, 0x1f, RZ, 0xc0, !PT ;  /* 0x0000001f12ff7812 */ /* 0x000fe2000780c0ff */
[----:B------:R-:W-:Y:S01]  /*a690*/  USHF.L.U32 UR7, UR7, UR6, URZ ;  /* 0x0000000607077299 */ /* 0x000fe2000800063f */
[----:B------:R-:W-:Y:S01]  /*a6a0*/  BSSY B0, `(.L_x_290) ;  /* 0x00000c0000007945 */ /* 0x000fe20003800000 */
[----:B------:R-:W-:Y:S01]  /*a6b0*/  USHF.L.U32 UR18, UR8, UR6, URZ ;  /* 0x0000000608127299 */ /* 0x000fe2000800063f */
[----:B------:R-:W-:Y:S01]  /*a6c0*/  IMAD.MOV.U32 R11, RZ, RZ, 0x1 ;  /* 0x00000001ff0b7424 */ /* 0x000fe200078e00ff */
[----:B------:R-:W-:Y:S01]  /*a6d0*/  LOP3.LUT R18, R19, 0x2, RZ, 0xfc, !PT ;  /* 0x0000000213127812 */ /* 0x000fe200078efcff */
[----:B------:R-:W-:Y:S01]  /*a6e0*/  ULDC UR6, c[0x0][0x14] ;  /* 0x0000050000067ab9 */ /* 0x000fe20000000800 */
[----:B------:R-:W-:Y:S01]  /*a6f0*/  PLOP3.LUT P0, PT, P0, P2, PT, 0x8a, 0x0 ;  /* 0x000000000000781c */ /* 0x000fe20000705172 */
[----:B------:R-:W-:-:S02]  /*a700*/  UIMAD.WIDE.U32 UR20, UR4, UR6, URZ ;  /* 0x00000006041472a5 */ /* 0x000fc4000f8e003f */
[----:B------:R-:W-:Y:S02]  /*a710*/  UIMAD UR13, UR5, UR6, URZ ;  /* 0x00000006050d72a4 */ /* 0x000fe4000f8e023f */
[----:B------:R-:W-:Y:S01]  /*a720*/  ULOP3.LUT UR17, URZ, UR7, URZ, 0x33, !UPT ;  /* 0x000000073f117292 */ /* 0x000fe2000f8e333f */
[----:B0-----:R-:W-:Y:S01]  /*a730*/  VIADD R0, R0, 0x3f ;  /* 0x0000003f00007836 */ /* 0x001fe20000000000 */
[----:B------:R-:W-:Y:S01]  /*a740*/  UIADD3 UR13, UR21, UR13, URZ ;  /* 0x0000000d150d7290 */ /* 0x000fe2000fffe03f */
[----:B------:R-:W-:-:S03]  /*a750*/  ULDC.64 UR22, c[0x0][0x198] ;  /* 0x0000660000167ab9 */ /* 0x000fc60000000a00 */
[----:B------:R-:W-:-:S04]  /*a760*/  SHF.R.S32.HI R3, RZ, 0x1f, R0 ;  /* 0x0000001fff037819 */ /* 0x000fc80000011400 */
[----:B------:R-:W-:Y:S01]  /*a770*/  LEA.HI R3, R3, R0, RZ, 0x6 ;  /* 0x0000000003037211 */ /* 0x000fe200078f30ff */
[----:B------:R-:W-:-:S03]  /*a780*/  IMAD.MOV.U32 R0, RZ, RZ, RZ ;  /* 0x000000ffff007224 */ /* 0x000fc600078e00ff */
[----:B------:R-:W-:Y:S01]  /*a790*/  SHF.R.S32.HI R13, RZ, 0x6, R3 ;  /* 0x00000006ff0d7819 */ /* 0x000fe20000011403 */
[----:B------:R-:W-:-:S04]  /*a7a0*/  IMAD.MOV.U32 R3, RZ, RZ, 0x1 ;  /* 0x00000001ff037424 */ /* 0x000fc800078e00ff */
[----:B------:R-:W-:-:S07]  /*a7b0*/  VIADD R10, R13, 0x1 ;  /* 0x000000010d0a7836 */ /* 0x000fce0000000000 */
.L_x_302:
[----:B------:R-:W-:-:S03]  /*a7c0*/  UMOV UR4, 0xffffffff ;  /* 0xffffffff00047882 */ /* 0x000fc60000000000 */
[----:B------:R-:W-:Y:S05]  /*a7d0*/  BRA.DIV UR4, `(.L_x_291) ;  /* 0x0000000e04a07947 */ /* 0x000fea000b800000 */
[----:B------:R-:W-:-:S13]  /*a7e0*/  ELECT P6, URZ, PT ;  /* 0x00000000003f782f */ /* 0x000fda00038c0000 */
.L_x_313:
[----:B------:R-:W0:Y:S01]  /*a7f0*/  LDC R4, c[0x0][0x28c] ;  /* 0x0000a300ff047b82 */ /* 0x000e220000000800 */
[----:B------:R-:W-:Y:S01]  /*a800*/  BSSY B1, `(.L_x_292) ;  /* 0x0000037000017945 */ /* 0x000fe20003800000 */
[----:B0-----:R-:W-:-:S13]  /*a810*/  ISETP.LT.OR P6, PT, R4, 0x1, !P6 ;  /* 0x000000010400780c */ /* 0x001fda00077c1670 */
[----:B------:R-:W-:Y:S05]  /*a820*/  @P6 BRA `(.L_x_293) ;  /* 0x0000000000d06947 */ /* 0x000fea0003800000 */
[----:B------:R-:W-:Y:S02]  /*a830*/  IMAD.SHL.U32 R14, R9, 0x100, RZ ;  /* 0x00000100090e7824 */ /* 0x000fe400078e00ff */
[----:B------:R-:W-:Y:S02]  /*a840*/  IMAD.SHL.U32 R15, R7, 0x80, RZ ;  /* 0x00000080070f7824 */ /* 0x000fe400078e00ff */
[----:B------:R-:W-:Y:S02]  /*a850*/  IMAD.MOV.U32 R20, RZ, RZ, RZ ;  /* 0x000000ffff147224 */ /* 0x000fe400078e00ff */
[----:B------:R-:W-:Y:S02]  /*a860*/  IMAD.MOV.U32 R4, RZ, RZ, R10 ;  /* 0x000000ffff047224 */ /* 0x000fe400078e000a */
[----:B------:R-:W-:Y:S02]  /*a870*/  IMAD.MOV.U32 R5, RZ, RZ, R3 ;  /* 0x000000ffff057224 */ /* 0x000fe400078e0003 */
[----:B------:R-:W-:-:S07]  /*a880*/  IMAD.MOV.U32 R6, RZ, RZ, R0 ;  /* 0x000000ffff067224 */ /* 0x000fce00078e0000 */
.L_x_297:
[----:B------:R-:W0:Y:S01]  /*a890*/  S2R R12, SR_CgaCtaId ;  /* 0x00000000000c7919 */ /* 0x000e220000008800 */
[----:B------:R-:W-:Y:S01]  /*a8a0*/  MOV R7, 0x400 ;  /* 0x0000040000077802 */ /* 0x000fe20000000f00 */
[----:B------:R-:W1:Y:S03]  /*a8b0*/  @!P2 LDC R9, c[0x0][0x500] ;  /* 0x00014000ff09ab82 */ /* 0x000e660000000800 */
[----:B0-----:R-:W-:Y:S02]  /*a8c0*/  LEA R21, R12, R7, 0x18 ;  /* 0x000000070c157211 */ /* 0x001fe400078ec0ff */
[----:B------:R-:W-:-:S03]  /*a8d0*/  SHF.L.U32 R7, R5, 0x1f, RZ ;  /* 0x0000001f05077819 */ /* 0x000fc600000006ff */
[----:B------:R-:W-:-:S04]  /*a8e0*/  IMAD R12, R6, 0x8, R21 ;  /* 0x00000008060c7824 */ /* 0x000fc800078e0215 */
[----:B------:R-:W0:Y:S02]  /*a8f0*/  SYNCS.PHASECHK.TRANS64.TRYWAIT P1, [R12+URZ+0x20], R7 ;  /* 0x000020070c0075a7 */ /* 0x000e24000802017f */
[----:B01----:R-:W-:Y:S05]  /*a900*/  @!P1 BRA `(.L_x_294) ;  /* 0x0000000c00749947 */ /* 0x003fea0003800000 */
.L_x_314:
[----:B0-----:R-:W-:Y:S01]  /*a910*/  PRMT R7, R18, 0x9910, RZ ;  /* 0x0000991012077816 */ /* 0x001fe200000000ff */
[----:B------:R0:W-:Y:S03]  /*a920*/  @!P2 SYNCS.ARRIVE.TRANS64 RZ, [R12+URZ], R9 ;  /* 0x000000090cffa9a7 */ /* 0x0001e6000800003f */
[----:B------:R-:W-:-:S13]  /*a930*/  ISETP.NE.AND P1, PT, R7, 0x2, PT ;  /* 0x000000020700780c */ /* 0x000fda0003f25270 */
[----:B0-----:R-:W-:Y:S05]  /*a940*/  @P1 BRA `(.L_x_295) ;  /* 0x0000000000041947 */ /* 0x001fea0003800000 */
[----:B------:R-:W-:Y:S01]  /*a950*/  BPT.TRAP 0x1 ;  /* 0x000000040000795c */ /* 0x000fe20000300000 */
.L_x_295:
[----:B------:R-:W-:Y:S05]  /*a960*/  @P0 BRA `(.L_x_296) ;  /* 0x0000000000040947 */ /* 0x000fea0003800000 */
[----:B------:R-:W-:Y:S01]  /*a970*/  BPT.TRAP 0x1 ;  /* 0x000000040000795c */ /* 0x000fe20000300000 */
.L_x_296:
[--C-:B------:R-:W-:Y:S01]  /*a980*/  IMAD R7, R6, 0x4000, R21.reuse ;  /* 0x0000400006077824 */ /* 0x100fe200078e0215 */
[----:B------:R-:W-:Y:S01]  /*a990*/  R2UR UR9, R12 ;  /* 0x000000000c0972ca */ /* 0x000fe200000e0000 */
[----:B------:R-:W-:Y:S01]  /*a9a0*/  IMAD R21, R6, 0x8000, R21 ;  /* 0x0000800006157824 */ /* 0x000fe200078e0215 */
[----:B------:R-:W-:Y:S01]  /*a9b0*/  UIADD3 UR4, UP0, UR22, 0xf0, URZ ;  /* 0x000000f016047890 */ /* 0x000fe2000ff1e03f */
[----:B------:R-:W-:Y:S01]  /*a9c0*/  VIADD R4, R4, 0xffffffff ;  /* 0xffffffff04047836 */ /* 0x000fe20000000000 */
[----:B------:R-:W-:Y:S01]  /*a9d0*/  R2UR UR5, R7 ;  /* 0x00000000070572ca */ /* 0x000fe200000e0000 */
[----:B------:R-:W-:Y:S01]  /*a9e0*/  UIADD3 UR24, UP1, UR22, 0x1f0, URZ ;  /* 0x000001f016187890 */ /* 0x000fe2000ff3e03f */
[----:B------:R-:W-:Y:S01]  /*a9f0*/  R2UR UR8, R21 ;  /* 0x00000000150872ca */ /* 0x000fe200000e0000 */
[----:B------:R-:W-:Y:S01]  /*aa00*/  VIADD R6, R6, 0x1 ;  /* 0x0000000106067836 */ /* 0x000fe20000000000 */
[----:B------:R-:W-:Y:S01]  /*aa10*/  R2UR UR11, R15 ;  /* 0x000000000f0b72ca */ /* 0x000fe200000e0000 */
[----:B------:R-:W-:Y:S01]  /*aa20*/  UIADD3.X UR25, URZ, UR23, URZ, UP1, !UPT ;  /* 0x000000173f197290 */ /* 0x000fe20008ffe43f */
[----:B------:R-:W-:Y:S01]  /*aa30*/  R2UR UR10, R20 ;  /* 0x00000000140a72ca */ /* 0x000fe200000e0000 */
[----:B------:R-:W-:Y:S01]  /*aa40*/  UMOV UR6, 0x0 ;  /* 0x0000000000067882 */ /* 0x000fe20000000000 */
[----:B------:R-:W-:Y:S01]  /*aa50*/  R2UR UR12, R8 ;  /* 0x00000000080c72ca */ /* 0x000fe200000e0000 */
[----:B------:R-:W-:Y:S01]  /*aa60*/  UMOV UR7, 0x10000000 ;  /* 0x1000000000077882 */ /* 0x000fe20000000000 */
[----:B------:R-:W-:Y:S01]  /*aa70*/  R2UR UR19, R14 ;  /* 0x000000000e1372ca */ /* 0x000fe200000e0000 */
[----:B------:R-:W-:Y:S01]  /*aa80*/  VIADD R20, R20, 0x40 ;  /* 0x0000004014147836 */ /* 0x000fe20000000000 */
[----:B------:R-:W-:Y:S01]  /*aa90*/  ISETP.GT.AND P3, PT, R4, 0x1, PT ;  /* 0x000000010400780c */ /* 0x000fe20003f64270 */
[----:B------:R-:W-:Y:S01]  /*aaa0*/  UIADD3 UR14, UR5, 0x100, URZ ;  /* 0x00000100050e7890 */ /* 0x000fe2000fffe03f */
[----:B------:R-:W-:Y:S01]  /*aab0*/  ISETP.NE.AND P1, PT, R6, 0x4, PT ;  /* 0x000000040600780c */ /* 0x000fe20003f25270 */
[----:B------:R-:W-:-:S02]  /*aac0*/  UIADD3.X UR5, URZ, UR23, URZ, UP0, !UPT ;  /* 0x000000173f057290 */ /* 0x000fc400087fe43f */
[----:B------:R-:W-:Y:S01]  /*aad0*/  UIADD3 UR15, UR8, 0x10100, URZ ;  /* 0x00010100080f7890 */ /* 0x000fe2000fffe03f */
[----:B------:R-:W-:Y:S02]  /*aae0*/  SEL R12, RZ, 0x1, P1 ;  /* 0x00000001ff0c7807 */ /* 0x000fe40000800000 */
[----:B------:R-:W-:Y:S01]  /*aaf0*/  UMOV UR8, UR14 ;  /* 0x0000000e00087c82 */ /* 0x000fe20008000000 */
[----:B------:R-:W-:Y:S02]  /*ab00*/  SEL R6, R6, RZ, P1 ;  /* 0x000000ff06067207 */ /* 0x000fe40000800000 */
[----:B------:R-:W-:Y:S01]  /*ab10*/  LOP3.LUT R5, R5, R12, RZ, 0x3c, !PT ;  /* 0x0000000c05057212 */ /* 0x000fe200078e3cff */
[----:B------:R0:W-:Y:S02]  /*ab20*/  UTMALDG.3D [UR8], [UR4], desc[UR6] ;  /* 0x00000608040075b4 */ /* 0x0001e40008011000 */
[----:B0-----:R-:W-:Y:S01]  /*ab30*/  UMOV UR8, UR15 ;  /* 0x0000000f00087c82 */ /* 0x001fe20008000000 */
[----:B------:R-:W-:-:S02]  /*ab40*/  UMOV UR11, UR19 ;  /* 0x00000013000b7c82 */ /* 0x000fc40008000000 */
[----:B------:R0:W-:Y:S02]  /*ab50*/  UTMALDG.3D [UR8], [UR24], desc[UR6] ;  /* 0x00000608180075b4 */ /* 0x0001e40008011000 */
[----:B0-----:R-:W-:Y:S05]  /*ab60*/  @P3 BRA `(.L_x_297) ;  /* 0xfffffffc00483947 */ /* 0x001fea000383ffff */
.L_x_293:
[----:B------:R-:W-:Y:S05]  /*ab70*/  BSYNC B1 ;  /* 0x0000000000017941 */ /* 0x000fea0003800000 */
.L_x_292:
[----:B------:R-:W-:Y:S01]  /*ab80*/  LOP3.LUT P3, RZ, R11, 0xff, RZ, 0xc0, !PT ;  /* 0x000000ff0bff7812 */ /* 0x000fe2000786c0ff */
[----:B------:R-:W-:Y:S01]  /*ab90*/  IMAD.IADD R0, R13, 0x1, R0 ;  /* 0x000000010d007824 */ /* 0x000fe200078e0200 */
[----:B------:R-:W-:Y:S01]  /*aba0*/  IADD3 R16, P4, R16, UR20, RZ ;  /* 0x0000001410107c10 */ /* 0x000fe2000ff9e0ff */
[----:B------:R-:W-:Y:S01]  /*abb0*/  ULDC.64 UR4, c[0x0][0x650] ;  /* 0x0001940000047ab9 */ /* 0x000fe20000000a00 */
[----:B------:R-:W-:Y:S01]  /*abc0*/  BSSY B1, `(.L_x_298) ;  /* 0x000006b000017945 */ /* 0x000fe20003800000 */
[----:B------:R-:W-:Y:S01]  /*abd0*/  IMAD.MOV.U32 R7, RZ, RZ, -0x1 ;  /* 0xffffffffff077424 */ /* 0x000fe200078e00ff */
[----:B------:R-:W-:Y:S01]  /*abe0*/  SHF.R.U32.HI R4, RZ, 0x2, R0 ;  /* 0x00000002ff047819 */ /* 0x000fe20000011600 */
[----:B------:R-:W-:Y:S01]  /*abf0*/  IMAD.MOV.U32 R9, RZ, RZ, -0x1 ;  /* 0xffffffffff097424 */ /* 0x000fe200078e00ff */
[----:B------:R-:W-:Y:S01]  /*ac00*/  ISETP.GT.U32.AND P1, PT, R0, 0x3, PT ;  /* 0x000000030000780c */ /* 0x000fe20003f24070 */
[----:B------:R-:W-:Y:S01]  /*ac10*/  IMAD.MOV.U32 R8, RZ, RZ, -0x1 ;  /* 0xffffffffff087424 */ /* 0x000fe200078e00ff */
[----:B------:R-:W-:-:S02]  /*ac20*/  LOP3.LUT R4, R4, 0x1, RZ, 0xc0, !PT ;  /* 0x0000000104047812 */ /* 0x000fc400078ec0ff */
[----:B------:R-:W-:Y:S01]  /*ac30*/  ISETP.LT.U32.AND P1, PT, R13, 0x4, P1 ;  /* 0x000000040d00780c */ /* 0x000fe20000f21070 */
[----:B------:R-:W0:Y:S01]  /*ac40*/  @P3 S2R R6, SR_CgaCtaId ;  /* 0x0000000000063919 */ /* 0x000e220000008800 */
[----:B------:R-:W-:Y:S02]  /*ac50*/  @P3 MOV R5, 0x400 ;  /* 0x0000040000053802 */ /* 0x000fe40000000f00 */
[----:B------:R-:W-:Y:S02]  /*ac60*/  IADD3.X R17, R17, UR13, RZ, P4, !PT ;  /* 0x0000000d11117c10 */ /* 0x000fe4000a7fe4ff */
[----:B------:R-:W-:Y:S02]  /*ac70*/  ISETP.GE.U32.AND P4, PT, R16, UR4, PT ;  /* 0x0000000410007c0c */ /* 0x000fe4000bf86070 */
[----:B------:R-:W-:Y:S02]  /*ac80*/  LOP3.LUT R0, R0, 0x3, RZ, 0xc0, !PT ;  /* 0x0000000300007812 */ /* 0x000fe400078ec0ff */
[----:B------:R-:W-:-:S02]  /*ac90*/  PRMT R11, RZ, 0x7610, R11 ;  /* 0x00007610ff0b7816 */ /* 0x000fc4000000000b */
[----:B0-----:R-:W-:-:S04]  /*aca0*/  @P3 LEA R5, R6, R5, 0x18 ;  /* 0x0000000506053211 */ /* 0x001fc800078ec0ff */
[----:B------:R0:W-:Y:S01]  /*acb0*/  @P3 SYNCS.ARRIVE.TRANS64.A1T0 RZ, [R5+URZ+0x58], RZ ;  /* 0x000058ff05ff39a7 */ /* 0x0001e2000810003f */
[----:B------:R-:W-:Y:S02]  /*acc0*/  ISETP.NE.U32.AND P3, PT, R4, 0x1, PT ;  /* 0x000000010400780c */ /* 0x000fe40003f65070 */
[----:B------:R-:W-:Y:S02]  /*acd0*/  SEL R4, RZ, 0x1, !P1 ;  /* 0x00000001ff047807 */ /* 0x000fe40004800000 */
[----:B------:R-:W-:Y:S02]  /*ace0*/  ISETP.GE.U32.AND.EX P1, PT, R17, UR5, PT, P4 ;  /* 0x0000000511007c0c */ /* 0x000fe4000bf26140 */
[----:B------:R-:W-:-:S04]  /*acf0*/  ISETP.GT.U32.AND P3, PT, R13, 0x3, !P3 ;  /* 0x000000030d00780c */ /* 0x000fc80005f64070 */
[----:B0-----:R-:W-:-:S04]  /*ad00*/  SEL R5, RZ, 0x1, !P3 ;  /* 0x00000001ff057807 */ /* 0x001fc80005800000 */
[--C-:B------:R-:W-:Y:S02]  /*ad10*/  LOP3.LUT R3, R5, R3, R4.reuse, 0x96, !PT ;  /* 0x0000000305037212 */ /* 0x100fe400078e9604 */
[----:B------:R-:W-:Y:S01]  /*ad20*/  PRMT R4, RZ, 0x7610, R4 ;  /* 0x00007610ff047816 */ /* 0x000fe20000000004 */
[----:B------:R-:W-:Y:S06]  /*ad30*/  @P1 BRA `(.L_x_299) ;  /* 0x00000004004c1947 */ /* 0x000fec0003800000 */
[----:B------:R-:W-:Y:S01]  /*ad40*/  ULDC.64 UR4, c[0x0][0x628] ;  /* 0x00018a0000047ab9 */ /* 0x000fe20000000a00 */
[----:B------:R-:W0:Y:S01]  /*ad50*/  S2R R14, SR_CTAID.X ;  /* 0x00000000000e7919 */ /* 0x000e220000002500 */
[----:B------:R-:W-:Y:S01]  /*ad60*/  ISETP.NE.U32.AND P1, PT, RZ, UR4, PT ;  /* 0x00000004ff007c0c */ /* 0x000fe2000bf25070 */
[----:B------:R-:W-:Y:S01]  /*ad70*/  ULDC UR7, c[0x0][0x630] ;  /* 0x00018c0000077ab9 */ /* 0x000fe20000000800 */
[----:B------:R-:W-:Y:S01]  /*ad80*/  IMAD.MOV.U32 R4, RZ, RZ, R16 ;  /* 0x000000ffff047224 */ /* 0x000fe200078e0010 */
[----:B------:R-:W1:Y:S01]  /*ad90*/  S2R R12, SR_CTAID.Y ;  /* 0x00000000000c7919 */ /* 0x000e620000002600 */
[----:B------:R-:W-:Y:S01]  /*ada0*/  ISETP.NE.AND.EX P1, PT, RZ, UR5, PT, P1 ;  /* 0x00000005ff007c0c */ /* 0x000fe2000bf25310 */
[----:B------:R-:W-:-:S12]  /*adb0*/  IMAD.MOV.U32 R5, RZ, RZ, R17 ;  /* 0x000000ffff057224 */ /* 0x000fd800078e0011 */
[----:B------:R-:W-:Y:S05]  /*adc0*/  @!P1 BRA `(.L_x_300) ;  /* 0x0000000000289947 */ /* 0x000fea0003800000 */
[----:B------:R-:W-:Y:S02]  /*add0*/  ULDC UR6, c[0x0][0x634] ;  /* 0x00018d0000067ab9 */ /* 0x000fe40000000800 */
[----:B------:R-:W-:-:S05]  /*ade0*/  IADD3 R9, P1, R16, UR6, RZ ;  /* 0x0000000610097c10 */ /* 0x000fca000ff3e0ff */
[----:B------:R-:W-:-:S04]  /*adf0*/  IMAD.X R15, RZ, RZ, R17, P1 ;  /* 0x000000ffff0f7224 */ /* 0x000fc800008e0611 */
[----:B------:R-:W-:-:S04]  /*ae00*/  IMAD.WIDE.U32 R6, R15, UR4, RZ ;  /* 0x000000040f067c25 */ /* 0x000fc8000f8e00ff */
[----:B------:R-:W-:-:S04]  /*ae10*/  IMAD.WIDE.U32 R6, P1, R9, UR5, R6 ;  /* 0x0000000509067c25 */ /* 0x000fc8000f820006 */
[----:B------:R-:W-:-:S04]  /*ae20*/  IMAD.WIDE.U32 R8, R9, UR4, RZ ;  /* 0x0000000409087c25 */ /* 0x000fc8000f8e00ff */
[----:B------:R-:W-:Y:S01]  /*ae30*/  IMAD.X R5, RZ, RZ, RZ, P1 ;  /* 0x000000ffff057224 */ /* 0x000fe200008e06ff */
[----:B------:R-:W-:Y:S01]  /*ae40*/  IADD3 RZ, P1, R9, R6, RZ ;  /* 0x0000000609ff7210 */ /* 0x000fe20007f3e0ff */
[----:B------:R-:W-:-:S04]  /*ae50*/  IMAD.MOV.U32 R4, RZ, RZ, R7 ;  /* 0x000000ffff047224 */ /* 0x000fc800078e0007 */
[----:B------:R-:W-:-:S08]  /*ae60*/  IMAD.WIDE.U32.X R4, R15, UR5, R4, P1 ;  /* 0x000000050f047c25 */ /* 0x000fd000088e0404 */
.L_x_300:
[--C-:B------:R-:W-:Y:S01]  /*ae70*/  SHF.R.U64 R8, R4, UR7, R5.reuse ;  /* 0x0000000704087c19 */ /* 0x100fe20008001205 */
[----:B------:R-:W-:Y:S01]  /*ae80*/  ULDC.64 UR4, c[0x0][0x620] ;  /* 0x0001880000047ab9 */ /* 0x000fe20000000a00 */
[----:B------:R-:W-:Y:S01]  /*ae90*/  SHF.R.U32.HI R4, RZ, UR7, R5 ;  /* 0x00000007ff047c19 */ /* 0x000fe20008011605 */
[----:B------:R-:W2:Y:S01]  /*aea0*/  LDC R25, c[0x0][0x144] ;  /* 0x00005100ff197b82 */ /* 0x000ea20000000800 */
[----:B------:R-:W-:Y:S01]  /*aeb0*/  IADD3 R7, P1, RZ, -R8, RZ ;  /* 0x80000008ff077210 */ /* 0x000fe20007f3e0ff */
[----:B------:R-:W-:Y:S01]  /*aec0*/  ULDC.64 UR8, c[0x0][0x640] ;  /* 0x0001900000087ab9 */ /* 0x000fe20000000a00 */
[----:B0-----:R-:W-:Y:S01]  /*aed0*/  I2FP.F32.U32 R9, R14 ;  /* 0x0000000e00097245 */ /* 0x001fe20000201000 */
[----:B------:R-:W-:Y:S02]  /*aee0*/  ULDC UR6, c[0x0][0x608] ;  /* 0x0001820000067ab9 */ /* 0x000fe40000000800 */
[----:B------:R-:W-:Y:S01]  /*aef0*/  IMAD.X R4, RZ, RZ, ~R4, P1 ;  /* 0x000000ffff047224 */ /* 0x000fe200008e0e04 */
[----:B------:R-:W-:Y:S01]  /*af00*/  ISETP.NE.U32.AND P1, PT, RZ, UR8, PT ;  /* 0x00000008ff007c0c */ /* 0x000fe2000bf25070 */
[----:B------:R-:W0:Y:S02]  /*af10*/  LDC R21, c[0x0][0x148] ;  /* 0x00005200ff157b82 */ /* 0x000e240000000800 */
[----:B------:R-:W-:Y:S01]  /*af20*/  IMAD R6, R4, UR4, RZ ;  /* 0x0000000404067c24 */ /* 0x000fe2000f8e02ff */
[----:B------:R-:W-:Y:S01]  /*af30*/  ISETP.NE.AND.EX P1, PT, RZ, UR9, PT, P1 ;  /* 0x00000009ff007c0c */ /* 0x000fe2000bf25310 */
[----:B------:R-:W-:Y:S01]  /*af40*/  IMAD.WIDE.U32 R4, R7, UR4, R16 ;  /* 0x0000000407047c25 */ /* 0x000fe2000f8e0010 */
[----:B------:R-:W-:-:S03]  /*af50*/  ULDC UR4, c[0x0][0x150] ;  /* 0x0000540000047ab9 */ /* 0x000fc60000000800 */
[----:B------:R-:W-:Y:S02]  /*af60*/  IMAD R7, R7, UR5, R6 ;  /* 0x0000000507077c24 */ /* 0x000fe4000f8e0206 */
[----:B------:R-:W-:Y:S01]  /*af70*/  FMUL R6, R9, UR4 ;  /* 0x0000000409067c20 */ /* 0x000fe20008400000 */
[----:B------:R-:W-:Y:S01]  /*af80*/  ULDC UR4, c[0x0][0x618] ;  /* 0x0001860000047ab9 */ /* 0x000fe20000000800 */
[----:B------:R-:W-:Y:S01]  /*af90*/  ULDC UR5, c[0x0][0x154] ;  /* 0x0000550000057ab9 */ /* 0x000fe20000000800 */
[----:B------:R-:W-:-:S03]  /*afa0*/  IMAD.IADD R5, R5, 0x1, R7 ;  /* 0x0000000105057824 */ /* 0x000fc600078e0207 */
[----:B------:R-:W3:Y:S02]  /*afb0*/  F2I.U32.TRUNC.NTZ R6, R6 ;  /* 0x0000000600067305 */ /* 0x000ee4000020f000 */
[----:B------:R-:W-:Y:S02]  /*afc0*/  SHF.R.U64 R9, R4, UR4, R5 ;  /* 0x0000000404097c19 */ /* 0x000fe40008001205 */
[----:B-1----:R-:W-:-:S05]  /*afd0*/  I2FP.F32.U32 R4, R12 ;  /* 0x0000000c00047245 */ /* 0x002fca0000201000 */
[----:B------:R-:W-:Y:S01]  /*afe0*/  FMUL R22, R4, UR5 ;  /* 0x0000000504167c20 */ /* 0x000fe20008400000 */
[----:B------:R-:W-:Y:S01]  /*aff0*/  SHF.R.U32.HI R4, RZ, UR4, R5 ;  /* 0x00000004ff047c19 */ /* 0x000fe20008011605 */
[----:B------:R-:W-:-:S03]  /*b000*/  ULDC UR4, c[0x0][0x658] ;  /* 0x0001960000047ab9 */ /* 0x000fc60000000800 */
[--C-:B------:R-:W-:Y:S01]  /*b010*/  SHF.R.U64 R20, R9, UR6, R4.reuse ;  /* 0x0000000609147c19 */ /* 0x100fe20008001204 */
[----:B------:R-:W1:Y:S01]  /*b020*/  F2I.U32.TRUNC.NTZ R22, R22 ;  /* 0x0000001600167305 */ /* 0x000e62000020f000 */
[----:B------:R-:W-:Y:S01]  /*b030*/  SHF.R.U32.HI R5, RZ, UR6, R4 ;  /* 0x00000006ff057c19 */ /* 0x000fe20008011604 */
[----:B---3--:R-:W-:-:S03]  /*b040*/  IMAD.MOV R6, RZ, RZ, -R6 ;  /* 0x000000ffff067224 */ /* 0x008fc600078e0a06 */
[--C-:B------:R-:W-:Y:S01]  /*b050*/  SHF.R.U64 R15, R20, UR4, R5.reuse ;  /* 0x00000004140f7c19 */ /* 0x100fe20008001205 */
[----:B--2---:R-:W-:Y:S01]  /*b060*/  IMAD R14, R25, R6, R14 ;  /* 0x00000006190e7224 */ /* 0x004fe200078e020e */
[----:B------:R-:W-:-:S03]  /*b070*/  SHF.R.U32.HI R23, RZ, UR4, R5 ;  /* 0x00000004ff177c19 */ /* 0x000fc60008011605 */
[----:B------:R-:W-:Y:S02]  /*b080*/  IMAD.MOV.U32 R4, RZ, RZ, R15 ;  /* 0x000000ffff047224 */ /* 0x000fe400078e000f */
[----:B------:R-:W-:Y:S01]  /*b090*/  IMAD.MOV.U32 R5, RZ, RZ, R23 ;  /* 0x000000ffff057224 */ /* 0x000fe200078e0017 */
[----:B-1----:R-:W-:Y:S06]  /*b0a0*/  @!P1 BRA `(.L_x_301) ;  /* 0x0000000000289947 */ /* 0x002fec0003800000 */
[----:B------:R-:W-:Y:S02]  /*b0b0*/  ULDC UR4, c[0x0][0x64c] ;  /* 0x0001930000047ab9 */ /* 0x000fe40000000800 */
[----:B------:R-:W-:-:S05]  /*b0c0*/  IADD3 R5, P1, R15, UR4, RZ ;  /* 0x000000040f057c10 */ /* 0x000fca000ff3e0ff */
[----:B------:R-:W-:-:S04]  /*b0d0*/  IMAD.X R23, RZ, RZ, R23, P1 ;  /* 0x000000ffff177224 */ /* 0x000fc800008e0617 */
[----:B------:R-:W-:-:S04]  /*b0e0*/  IMAD.WIDE.U32 R6, R23, UR8, RZ ;  /* 0x0000000817067c25 */ /* 0x000fc8000f8e00ff */
[----:B------:R-:W-:-:S04]  /*b0f0*/  IMAD.WIDE.U32 R6, P1, R5, UR9, R6 ;  /* 0x0000000905067c25 */ /* 0x000fc8000f820006 */
[----:B------:R-:W-:-:S04]  /*b100*/  IMAD.WIDE.U32 R4, R5, UR8, RZ ;  /* 0x0000000805047c25 */ /* 0x000fc8000f8e00ff */
[----:B------:R-:W-:Y:S01]  /*b110*/  IMAD.MOV.U32 R4, RZ, RZ, R7 ;  /* 0x000000ffff047224 */ /* 0x000fe200078e0007 */
[----:B------:R-:W-:Y:S01]  /*b120*/  IADD3 RZ, P3, R5, R6, RZ ;  /* 0x0000000605ff7210 */ /* 0x000fe20007f7e0ff */
[----:B------:R-:W-:-:S04]  /*b130*/  IMAD.X R5, RZ, RZ, RZ, P1 ;  /* 0x000000ffff057224 */ /* 0x000fc800008e06ff */
[----:B------:R-:W-:-:S08]  /*b140*/  IMAD.WIDE.U32.X R4, R23, UR9, R4, P3 ;  /* 0x0000000917047c25 */ /* 0x000fd000098e0404 */
.L_x_301:
[----:B------:R-:W-:Y:S01]  /*b150*/  ISETP.NE.AND P1, PT, R2, 0x1, PT ;  /* 0x000000010200780c */ /* 0x000fe20003f25270 */
[----:B------:R-:W-:Y:S01]  /*b160*/  ULDC UR4, c[0x0][0x648] ;  /* 0x0001920000047ab9 */ /* 0x000fe20000000800 */
[----:B------:R-:W-:Y:S01]  /*b170*/  LOP3.LUT R20, R20, UR17, RZ, 0xc0, !PT ;  /* 0x0000001114147c12 */ /* 0x000fe2000f8ec0ff */
[----:B------:R-:W-:Y:S01]  /*b180*/  IMAD.MOV R22, RZ, RZ, -R22 ;  /* 0x000000ffff167224 */ /* 0x000fe200078e0a16 */
[----:B------:R-:W-:Y:S01]  /*b190*/  SHF.R.U64 R5, R4, UR4, R5 ;  /* 0x0000000404057c19 */ /* 0x000fe20008001205 */
[----:B------:R-:W-:Y:S01]  /*b1a0*/  ULDC UR4, c[0x0][0x638] ;  /* 0x00018e0000047ab9 */ /* 0x000fe20000000800 */
[----:B------:R-:W-:Y:S01]  /*b1b0*/  LOP3.LUT R6, R9, UR16, RZ, 0xc0, !PT ;  /* 0x0000001009067c12 */ /* 0x000fe2000f8ec0ff */
[----:B------:R-:W-:Y:S02]  /*b1c0*/  ULDC UR5, c[0x0][0x610] ;  /* 0x0001840000057ab9 */ /* 0x000fe40000000800 */
[----:B------:R-:W-:Y:S02]  /*b1d0*/  IMAD.MOV R4, RZ, RZ, -R5 ;  /* 0x000000ffff047224 */ /* 0x000fe400078e0a05 */
[----:B------:R-:W-:-:S02]  /*b1e0*/  IMAD R5, R5, UR18, R20 ;  /* 0x0000001205057c24 */ /* 0x000fc4000f8e0214 */
[----:B0-----:R-:W-:Y:S02]  /*b1f0*/  @P1 IMAD R14, R21, R22, R12 ;  /* 0x00000016150e1224 */ /* 0x001fe400078e020c */
[----:B------:R-:W-:Y:S01]  /*b200*/  IMAD R15, R4, UR4, R15 ;  /* 0x00000004040f7c24 */ /* 0x000fe2000f8e020f */
[----:B------:R-:W-:Y:S01]  /*b210*/  ULDC UR4, c[0x0][0x600] ;  /* 0x0001800000047ab9 */ /* 0x000fe20000000800 */
[----:B------:R-:W-:Y:S02]  /*b220*/  IMAD R14, R5, UR5, R14 ;  /* 0x00000005050e7c24 */ /* 0x000fe4000f8e020e */
[----:B------:R-:W-:Y:S02]  /*b230*/  IMAD R15, R15, UR4, R6 ;  /* 0x000000040f0f7c24 */ /* 0x000fe4000f8e0206 */
[----:B------:R-:W-:-:S03]  /*b240*/  IMAD.MOV.U32 R4, RZ, RZ, 0x1 ;  /* 0x00000001ff047424 */ /* 0x000fc600078e00ff */
[----:B------:R-:W-:Y:S02]  /*b250*/  SEL R9, R15, R14, !P1 ;  /* 0x0000000e0f097207 */ /* 0x000fe40004800000 */
[----:B------:R-:W-:-:S07]  /*b260*/  SEL R7, R14, R15, !P1 ;  /* 0x0000000f0e077207 */ /* 0x000fce0004800000 */
.L_x_299:
[----:B------:R-:W-:Y:S05]  /*b270*/  BSYNC B1 ;  /* 0x0000000000017941 */ /* 0x000fea0003800000 */
.L_x_298:
[----:B------:R-:W-:-:S13]  /*b280*/  LOP3.LUT P1, RZ, R4, 0xff, RZ, 0xc0, !PT ;  /* 0x000000ff04ff7812 */ /* 0x000fda000782c0ff */
[----:B------:R-:W-:Y:S05]  /*b290*/  @P1 BRA `(.L_x_302) ;  /* 0xfffffff400481947 */ /* 0x000fea000383ffff */
[----:B------:R-:W-:Y:S05]  /*b2a0*/  BSYNC B0 ;  /* 0x0000000000007941 */ /* 0x000fea0003800000 */
.L_x_290:
[----:B------:R-:W-:-:S03]  /*b2b0*/  UMOV UR4, 0xffffffff ;  /* 0xffffffff00047882 */ /* 0x000fc60000000000 */
[----:B------:R-:W-:Y:S05]  /*b2c0*/  BRA.DIV UR4, `(.L_x_303) ;  /* 0x0000000604187947 */ /* 0x000fea000b800000 */
[----:B------:R-:W-:-:S13]  /*b2d0*/  ELECT P6, URZ, PT ;  /* 0x00000000003f782f */ /* 0x000fda00038c0000 */
.L_x_317:
[----:B------:R-:W-:Y:S04]  /*b2e0*/  BSSY B0, `(.L_x_304) ;  /* 0x000002b000007945 */ /* 0x000fe80003800000 */
[----:B------:R-:W-:Y:S05]  /*b2f0*/  @!P6 BRA `(.L_x_305) ;  /* 0x0000000000a4e947 */ /* 0x000fea0003800000 */
[----:B------:R-:W-:-:S04]  /*b300*/  LOP3.LUT R19, R19, 0x2, RZ, 0xfc, !PT ;  /* 0x0000000213137812 */ /* 0x000fc800078efcff */
[----:B------:R-:W-:-:S13]  /*b310*/  ISETP.NE.AND P0, PT, R19, 0x3, PT ;  /* 0x000000031300780c */ /* 0x000fda0003f05270 */
[----:B------:R-:W-:Y:S05]  /*b320*/  @!P0 BRA `(.L_x_306) ;  /* 0x0000000000048947 */ /* 0x000fea0003800000 */
[----:B------:R-:W-:Y:S01]  /*b330*/  BPT.TRAP 0x1 ;  /* 0x000000040000795c */ /* 0x000fe20000300000 */
.L_x_306:
[----:B------:R-:W0:Y:S01]  /*b340*/  S2R R5, SR_CgaCtaId ;  /* 0x0000000000057919 */ /* 0x000e220000008800 */
[----:B------:R-:W-:Y:S02]  /*b350*/  MOV R2, 0x400 ;  /* 0x0000040000027802 */ /* 0x000fe40000000f00 */
[----:B------:R-:W-:Y:S02]  /*b360*/  SHF.L.U32 R4, R3, 0x1f, RZ ;  /* 0x0000001f03047819 */ /* 0x000fe400000006ff */
[----:B0-----:R-:W-:-:S05]  /*b370*/  LEA R5, R5, R2, 0x18 ;  /* 0x0000000205057211 */ /* 0x001fca00078ec0ff */
[----:B------:R-:W-:-:S04]  /*b380*/  VIADD R5, R5, 0x20 ;  /* 0x0000002005057836 */ /* 0x000fc80000000000 */
[C---:B------:R-:W-:Y:S02]  /*b390*/  IMAD R7, R0.reuse, 0x8, R5 ;  /* 0x0000000800077824 */ /* 0x040fe400078e0205 */
[----:B------:R-:W-:Y:S02]  /*b3a0*/  VIADD R0, R0, 0x1 ;  /* 0x0000000100007836 */ /* 0x000fe40000000000 */
[----:B------:R-:W0:Y:S03]  /*b3b0*/  SYNCS.PHASECHK.TRANS64.TRYWAIT P0, [R7+URZ], R4 ;  /* 0x00000004070075a7 */ /* 0x000e26000800017f */
[----:B------:R-:W-:-:S04]  /*b3c0*/  ISETP.NE.AND P1, PT, R0, 0x4, PT ;  /* 0x000000040000780c */ /* 0x000fc80003f25270 */
[----:B------:R-:W-:Y:S02]  /*b3d0*/  SEL R2, RZ, 0x1, P1 ;  /* 0x00000001ff027807 */ /* 0x000fe40000800000 */
[----:B------:R-:W-:Y:S02]  /*b3e0*/  SEL R0, R0, RZ, P1 ;  /* 0x000000ff00007207 */ /* 0x000fe40000800000 */
[----:B------:R-:W-:-:S03]  /*b3f0*/  LOP3.LUT R9, R3, R2, RZ, 0x3c, !PT ;  /* 0x0000000203097212 */ /* 0x000fc600078e3cff */
[----:B------:R-:W-:Y:S01]  /*b400*/  IMAD R6, R0, 0x8, R5 ;  /* 0x0000000800067824 */ /* 0x000fe200078e0205 */
[----:B------:R-:W-:Y:S01]  /*b410*/  SHF.L.U32 R3, R9, 0x1f, RZ ;  /* 0x0000001f09037819 */ /* 0x000fe200000006ff */
[----:B0-----:R-:W-:Y:S06]  /*b420*/  @!P0 BRA `(.L_x_307) ;  /* 0x0000000000e08947 */ /* 0x001fec0003800000 */
.L_x_318:
[----:B------:R-:W1:Y:S01]  /*b430*/  SYNCS.PHASECHK.TRANS64.TRYWAIT P0, [R6+URZ], R3 ;  /* 0x00000003060075a7 */ /* 0x000e62000800017f */
[----:B------:R-:W-:-:S05]  /*b440*/  VIADD R0, R0, 0x1 ;  /* 0x0000000100007836 */ /* 0x000fca0000000000 */
[----:B------:R-:W-:-:S04]  /*b450*/  ISETP.NE.AND P1, PT, R0, 0x4, PT ;  /* 0x000000040000780c */ /* 0x000fc80003f25270 */
[----:B------:R-:W-:Y:S02]  /*b460*/  SEL R2, RZ, 0x1, P1 ;  /* 0x00000001ff027807 */ /* 0x000fe40000800000 */
[----:B------:R-:W-:Y:S02]  /*b470*/  SEL R0, R0, RZ, P1 ;  /* 0x000000ff00007207 */ /* 0x000fe40000800000 */
[----:B------:R-:W-:-:S03]  /*b480*/  LOP3.LUT R9, R9, R2, RZ, 0x3c, !PT ;  /* 0x0000000209097212 */ /* 0x000fc600078e3cff */
[----:B0-----:R-:W-:Y:S01]  /*b490*/  IMAD R7, R0, 0x8, R5 ;  /* 0x0000000800077824 */ /* 0x001fe200078e0205 */
[----:B------:R-:W-:Y:S01]  /*b4a0*/  SHF.L.U32 R4, R9, 0x1f, RZ ;  /* 0x0000001f09047819 */ /* 0x000fe200000006ff */
[----:B-1----:R-:W-:Y:S06]  /*b4b0*/  @!P0 BRA `(.L_x_308) ;  /* 0x0000000000d08947 */ /* 0x002fec0003800000 */
.L_x_319:
[----:B------:R-:W1:Y:S01]  /*b4c0*/  SYNCS.PHASECHK.TRANS64.TRYWAIT P0, [R7+URZ], R4 ;  /* 0x00000004070075a7 */ /* 0x000e62000800017f */
[----:B------:R-:W-:-:S05]  /*b4d0*/  VIADD R0, R0, 0x1 ;  /* 0x0000000100007836 */ /* 0x000fca0000000000 */
[----:B------:R-:W-:-:S04]  /*b4e0*/  ISETP.NE.AND P1, PT, R0, 0x4, PT ;  /* 0x000000040000780c */ /* 0x000fc80003f25270 */
[----:B------:R-:W-:Y:S02]  /*b4f0*/  SEL R2, RZ, 0x1, P1 ;  /* 0x00000001ff027807 */ /* 0x000fe40000800000 */
[----:B------:R-:W-:Y:S02]  /*b500*/  SEL R0, R0, RZ, P1 ;  /* 0x000000ff00007207 */ /* 0x000fe40000800000 */
[----:B------:R-:W-:Y:S01]  /*b510*/  LOP3.LUT R2, R9, R2, RZ, 0x3c, !PT ;  /* 0x0000000209027212 */ /* 0x000fe200078e3cff */
[----:B-1----:R-:W-:Y:S06]  /*b520*/  @!P0 BRA `(.L_x_309) ;  /* 0x0000000000c88947 */ /* 0x002fec0003800000 */
.L_x_320:
[----:B------:R-:W-:Y:S01]  /*b530*/  IMAD R5, R0, 0x8, R5 ;  /* 0x0000000800057824 */ /* 0x000fe200078e0205 */
[----:B------:R-:W-:-:S07]  /*b540*/  SHF.L.U32 R0, R2, 0x1f, RZ ;  /* 0x0000001f02007819 */ /* 0x000fce00000006ff */
.L_x_310:
[----:B--2---:R2:W3:Y:S02]  /*b550*/  SYNCS.PHASECHK.TRANS64.TRYWAIT P0, [R5+URZ], R0 ;  /* 0x00000000050075a7 */ /* 0x0044e4000800017f */
[----:B---3--:R-:W-:Y:S05]  /*b560*/  @!P0 NANOSLEEP.SYNCS 0x989680 ;  /* 0x009896800000895d */ /* 0x008fea0003900000 */
[----:B------:R-:W3:Y:S02]  /*b570*/  @!P0 SYNCS.PHASECHK.TRANS64 P0, [R5+URZ], R0 ;  /* 0x00000000050085a7 */ /* 0x000ee4000800007f */
[----:B---3--:R-:W-:Y:S05]  /*b580*/  @!P0 BRA `(.L_x_310) ;  /* 0xfffffffc00f08947 */ /* 0x008fea000383ffff */
.L_x_305:
[----:B------:R-:W-:Y:S05]  /*b590*/  BSYNC B0 ;  /* 0x0000000000007941 */ /* 0x000fea0003800000 */
.L_x_304:
[----:B------:R-:W-:Y:S05]  /*b5a0*/  EXIT ;  /* 0x000000000000794d */ /* 0x000fea0003800000 */
.L_x_17:
[----:B---3--:R3:W4:Y:S02]  /*b5b0*/  SYNCS.PHASECHK.TRANS64.TRYWAIT P1, [R3+URZ], R0 ;  /* 0x00000000030075a7 */ /* 0x008724000802017f */
[----:B----4-:R-:W-:Y:S05]  /*b5c0*/  @!P1 NANOSLEEP.SYNCS 0x989680 ;  /* 0x009896800000995d */ /* 0x010fea0003900000 */
[----:B------:R-:W4:Y:S02]  /*b5d0*/  @!P1 SYNCS.PHASECHK.TRANS64 P1, [R3+URZ], R0 ;  /* 0x00000000030095a7 */ /* 0x000f24000802007f */
[----:B----4-:R-:W-:Y:S05]  /*b5e0*/  @!P1 BRA `(.L_x_17) ;  /* 0xfffffffc00f09947 */ /* 0x010fea000383ffff */
[----:B------:R-:W-:Y:S05]  /*b5f0*/  BRA `(.L_x_16) ;  /* 0xffffff5c00047947 */ /* 0x000fea000383ffff */
.L_x_22:
[----:B-1----:R-:W-:-:S04]  /*b600*/  IMAD.U32 R4, RZ, RZ, UR8 ;  /* 0x00000008ff047e24 */ /* 0x002fc8000f8e00ff */
[----:B------:R1:W2:Y:S03]  /*b610*/  SYNCS.PHASECHK.TRANS64.TRYWAIT P1, [R4+URZ], R3 ;  /* 0x00000003040075a7 */ /* 0x0002a6000802017f */
[----:B--2---:R-:W-:Y:S05]  /*b620*/  @!P1 NANOSLEEP.SYNCS 0x989680 ;  /* 0x009896800000995d */ /* 0x004fea0003900000 */
[----:B------:R-:W2:Y:S02]  /*b630*/  @!P1 SYNCS.PHASECHK.TRANS64 P1, [R4+URZ], R3 ;  /* 0x00000003040095a7 */ /* 0x000ea4000802007f */
[----:B--2---:R-:W-:Y:S05]  /*b640*/  @!P1 BRA `(.L_x_22) ;  /* 0xfffffffc00ec9947 */ /* 0x004fea000383ffff */
[----:B------:R-:W-:Y:S05]  /*b650*/  BRA `(.L_x_21) ;  /* 0xffffff5c00f07947 */ /* 0x000fea000383ffff */
.L_x_291:
[----:B------:R-:W-:Y:S01]  /*b660*/  BSSY B1, `(.L_x_311) ;  /* 0x0000006000017945 */ /* 0x000fe20003800000 */
[----:B------:R-:W-:-:S07]  /*b670*/  IMAD.MOV.U32 R15, RZ, RZ, -0x1 ;  /* 0xffffffffff0f7424 */ /* 0x000fce00078e00ff */
[----:B------:R-:W-:Y:S05]  /*b680*/  WARPSYNC.COLLECTIVE R15, `(.L_x_312) ;  /* 0x000000000f0c7348 */ /* 0x000fea0003c00000 */
[----:B------:R-:W-:Y:S02]  /*b690*/  ELECT P6, UR62, PT ;  /* 0x00000000003e782f */ /* 0x000fe400038c0000 */
[----:B------:R-:W-:Y:S01]  /*b6a0*/  MOV R14, UR62 ;  /* 0x0000003e000e7c02 */ /* 0x000fe20008000f00 */
[----:B------:R-:W-:Y:S10]  /*b6b0*/  ENDCOLLECTIVE ;  /* 0x000000000000791b */ /* 0x000ff40003800000 */
.L_x_312:
[----:B------:R-:W-:Y:S05]  /*b6c0*/  BSYNC B1 ;  /* 0x0000000000017941 */ /* 0x000fea0003800000 */
.L_x_311:
[----:B------:R-:W-:Y:S05]  /*b6d0*/  BRA `(.L_x_313) ;  /* 0xfffffff000447947 */ /* 0x000fea000383ffff */
.L_x_294:
[----:B0-----:R0:W1:Y:S02]  /*b6e0*/  SYNCS.PHASECHK.TRANS64.TRYWAIT P1, [R12+URZ+0x20], R7 ;  /* 0x000020070c0075a7 */ /* 0x001064000802017f */
[----:B-1----:R-:W-:Y:S05]  /*b6f0*/  @!P1 NANOSLEEP.SYNCS 0x989680 ;  /* 0x009896800000995d */ /* 0x002fea0003900000 */
[----:B------:R-:W1:Y:S02]  /*b700*/  @!P1 SYNCS.PHASECHK.TRANS64 P1, [R12+URZ+0x20], R7 ;  /* 0x000020070c0095a7 */ /* 0x000e64000802007f */
[----:B-1----:R-:W-:Y:S05]  /*b710*/  @!P1 BRA `(.L_x_294) ;  /* 0xfffffffc00f09947 */ /* 0x002fea000383ffff */
[----:B------:R-:W-:Y:S05]  /*b720*/  BRA `(.L_x_314) ;  /* 0xfffffff000787947 */ /* 0x000fea000383ffff */
.L_x_303:
[----:B------:R-:W-:Y:S01]  /*b730*/  BSSY B0, `(.L_x_315) ;  /* 0x0000006000007945 */ /* 0x000fe20003800000 */
[----:B------:R-:W-:-:S07]  /*b740*/  IMAD.MOV.U32 R15, RZ, RZ, -0x1 ;  /* 0xffffffffff0f7424 */ /* 0x000fce00078e00ff */
[----:B------:R-:W-:Y:S05]  /*b750*/  WARPSYNC.COLLECTIVE R15, `(.L_x_316) ;  /* 0x000000000f0c7348 */ /* 0x000fea0003c00000 */
[----:B------:R-:W-:Y:S02]  /*b760*/  ELECT P6, UR62, PT ;  /* 0x00000000003e782f */ /* 0x000fe400038c0000 */
[----:B------:R-:W-:Y:S01]  /*b770*/  MOV R14, UR62 ;  /* 0x0000003e000e7c02 */ /* 0x000fe20008000f00 */
[----:B------:R-:W-:Y:S10]  /*b780*/  ENDCOLLECTIVE ;  /* 0x000000000000791b */ /* 0x000ff40003800000 */
.L_x_316:
[----:B------:R-:W-:Y:S05]  /*b790*/  BSYNC B0 ;  /* 0x0000000000007941 */ /* 0x000fea0003800000 */
.L_x_315:
[----:B------:R-:W-:Y:S05]  /*b7a0*/  BRA `(.L_x_317) ;  /* 0xfffffff800cc7947 */ /* 0x000fea000383ffff */
.L_x_307:
[----:B0-----:R0:W1:Y:S02]  /*b7b0*/  SYNCS.PHASECHK.TRANS64.TRYWAIT P0, [R7+URZ], R4 ;  /* 0x00000004070075a7 */ /* 0x001064000800017f */
[----:B-1----:R-:W-:Y:S05]  /*b7c0*/  @!P0 NANOSLEEP.SYNCS 0x989680 ;  /* 0x009896800000895d */ /* 0x002fea0003900000 */
[----:B------:R-:W1:Y:S02]  /*b7d0*/  @!P0 SYNCS.PHASECHK.TRANS64 P0, [R7+URZ], R4 ;  /* 0x00000004070085a7 */ /* 0x000e64000800007f */
[----:B-1----:R-:W-:Y:S05]  /*b7e0*/  @!P0 BRA `(.L_x_307) ;  /* 0xfffffffc00f08947 */ /* 0x002fea000383ffff */
[----:B------:R-:W-:Y:S05]  /*b7f0*/  BRA `(.L_x_318) ;  /* 0xfffffffc000c7947 */ /* 0x000fea000383ffff */
.L_x_308:
[----:B0-----:R0:W1:Y:S02]  /*b800*/  SYNCS.PHASECHK.TRANS64.TRYWAIT P0, [R6+URZ], R3 ;  /* 0x00000003060075a7 */ /* 0x001064000800017f */
[----:B-1----:R-:W-:Y:S05]  /*b810*/  @!P0 NANOSLEEP.SYNCS 0x989680 ;  /* 0x009896800000895d */ /* 0x002fea0003900000 */
[----:B------:R-:W1:Y:S02]  /*b820*/  @!P0 SYNCS.PHASECHK.TRANS64 P0, [R6+URZ], R3 ;  /* 0x00000003060085a7 */ /* 0x000e64000800007f */
[----:B-1----:R-:W-:Y:S05]  /*b830*/  @!P0 BRA `(.L_x_308) ;  /* 0xfffffffc00f08947 */ /* 0x002fea000383ffff */
[----:B------:R-:W-:Y:S05]  /*b840*/  BRA `(.L_x_319) ;  /* 0xfffffffc001c7947 */ /* 0x000fea000383ffff */
.L_x_309:
[----:B-1----:R1:W2:Y:S02]  /*b850*/  SYNCS.PHASECHK.TRANS64.TRYWAIT P0, [R7+URZ], R4 ;  /* 0x00000004070075a7 */ /* 0x0022a4000800017f */
[----:B--2---:R-:W-:Y:S05]  /*b860*/  @!P0 NANOSLEEP.SYNCS 0x989680 ;  /* 0x009896800000895d */ /* 0x004fea0003900000 */
[----:B------:R-:W2:Y:S02]  /*b870*/  @!P0 SYNCS.PHASECHK.TRANS64 P0, [R7+URZ], R4 ;  /* 0x00000004070085a7 */ /* 0x000ea4000800007f */
[----:B--2---:R-:W-:Y:S05]  /*b880*/  @!P0 BRA `(.L_x_309) ;  /* 0xfffffffc00f08947 */ /* 0x004fea000383ffff */
[----:B------:R-:W-:Y:S05]  /*b890*/  BRA `(.L_x_320) ;  /* 0xfffffffc00247947 */ /* 0x000fea000383ffff */
.L_x_321:
[----:B------:R-:W-:-:S00]  /*b8a0*/  BRA `(.L_x_321) ;  /* 0xfffffffc00fc7947 */ /* 0x000fc0000383ffff */
[----:B------:R-:W-:-:S00]  /*b8b0*/  NOP ;  /* 0x0000000000007918 */ /* 0x000fc00000000000 */
        /* <DEDUP_REMOVED lines=12> */
.L_x_322:


//--------------------- .nv.global.init           --------------------------
	.section	.nv.global.init,"aw",@progbits
.nv.global.init:
	.type		$str$22,@object
	.size		$str$22,($str$23 - $str$22)
$str$22:
        /*0000*/ 	.byte	0x6b, 0x5f, 0x74, 0x69, 0x6c, 0x65, 0x5f, 0x63, 0x6f, 0x75, 0x6e, 0x74, 0x20, 0x3e, 0x3d, 0x20
        /*0010*/ 	.byte	0x31, 0x00
	.type		$str$23,@object
	.size		$str$23,(__unnamed_1 - $str$23)
$str$23:
        /*0012*/ 	.byte	0x2f, 0x74, 0x6d, 0x70, 0x2f, 0x63, 0x75, 0x74, 0x6c, 0x61, 0x73, 0x73, 0x5f, 0x73, 0x77, 0x65
        /*0022*/ 	.byte	0x65, 0x70, 0x5f, 0x73, 0x72, 0x63, 0x2f, 0x69, 0x6e, 0x63, 0x6c, 0x75, 0x64, 0x65, 0x2f, 0x63
        /*0032*/ 	.byte	0x75, 0x74, 0x6c, 0x61, 0x73, 0x73, 0x2f, 0x67, 0x65, 0x6d, 0x6d, 0x2f, 0x63, 0x6f, 0x6c, 0x6c
        /*0042*/ 	.byte	0x65, 0x63, 0x74, 0x69, 0x76, 0x65, 0x2f, 0x73, 0x6d, 0x39, 0x30, 0x5f, 0x6d, 0x6d, 0x61, 0x5f
        /*0052*/ 	.byte	0x74, 0x6d, 0x61, 0x5f, 0x67, 0x6d, 0x6d, 0x61, 0x5f, 0x73, 0x73, 0x5f, 0x77, 0x61, 0x72, 0x70
        /*0062*/ 	.byte	0x73, 0x70, 0x65, 0x63, 0x69, 0x61, 0x6c, 0x69, 0x7a, 0x65, 0x64, 0x2e, 0x68, 0x70, 0x70, 0x00
	.type		__unnamed_1,@object
	.size		__unnamed_1,(.L_0 - __unnamed_1)
__unnamed_1:
        /*0072*/ 	.byte	0x76, 0x6f, 0x69, 0x64, 0x20, 0x63, 0x75, 0x74, 0x6c, 0x61, 0x73, 0x73, 0x3a, 0x3a, 0x67, 0x65
        /* <DEDUP_REMOVED lines=179> */
        /*0bb2*/ 	.byte	0x3a, 0x3a, 0x69, 0x64, 0x65, 0x6e, 0x74, 0x69, 0x74, 0x79, 0x5d, 0x00
.L_0:


//--------------------- .nv.shared._ZN7cutlass13device_kernelINS_4gemm6kernel13GemmUniversalIN4cute5tupleIJiiiiEEENS1_10collective13CollectiveMmaINS1_34MainloopSm90TmaGmmaWarpSpecializedILi4ENS5_IJNS4_1CILi1EEESB_SB_EEENS1_35KernelTmaWarpSpecializedCooperativeEEENS5_IJNSA_ILi128EEENSA_ILi256EEENSA_ILi64EEEEEENS_6half_tENS5_IJlSB_lEEESJ_SK_NS4_8TiledMMAINS4_8MMA_AtomIJNS4_4SM904GMMA26MMA_64x256x16_F32F16F16_SSILNSO_5MajorE0ELSQ_0ELNSO_7ScaleInE1ELSR_1EEEEEENS4_6LayoutINS5_IJNSA_ILi2EEESB_SB_EEENS5_IJSB_NSA_ILi0EEESX_EEEEENS5_IJNS4_10UnderscoreES10_S10_EEEEENS4_13SM90_TMA_LOADENS4_14ComposedLayoutINS4_7SwizzleILi3ELi4ELi3EEENS4_18smem_ptr_flag_bitsILi16EEENSU_INS5_IJNSA_ILi8EEESH_EEENS5_IJSH_SB_EEEEEEEvNS4_8identityES13_S1D_vS1E_EENS_8epilogue10collective6detail29Sm90TmaWarpSpecializedAdapterINS1H_15DefaultEpilogueISJ_SK_SK_NS1G_6thread17LinearCombinationISJ_Li1EffLNS1L_9ScaleType4KindE0ELNS_15FloatRoundStyleE2ESJ_EENS1_15EpilogueDefaultEEEEEvvEEEEvNT_6ParamsE --------------------------
	.section	.nv.shared._ZN7cutlass13device_kernelINS_4gemm6kernel13GemmUniversalIN4cute5tupleIJiiiiEEENS1_10collective13CollectiveMmaINS1_34MainloopSm90TmaGmmaWarpSpecializedILi4ENS5_IJNS4_1CILi1EEESB_SB_EEENS1_35KernelTmaWarpSpecializedCooperativeEEENS5_IJNSA_ILi128EEENSA_ILi256EEENSA_ILi64EEEEEENS_6half_tENS5_IJlSB_lEEESJ_SK_NS4_8TiledMMAINS4_8MMA_AtomIJNS4_4SM904GMMA26MMA_64x256x16_F32F16F16_SSILNSO_5MajorE0ELSQ_0ELNSO_7ScaleInE1ELSR_1EEEEEENS4_6LayoutINS5_IJNSA_ILi2EEESB_SB_EEENS5_IJSB_NSA_ILi0EEESX_EEEEENS5_IJNS4_10UnderscoreES10_S10_EEEEENS4_13SM90_TMA_LOADENS4_14ComposedLayoutINS4_7SwizzleILi3ELi4ELi3EEENS4_18smem_ptr_flag_bitsILi16EEENSU_INS5_IJNSA_ILi8EEESH_EEENS5_IJSH_SB_EEEEEEEvNS4_8identityES13_S1D_vS1E_EENS_8epilogue10collective6detail29Sm90TmaWarpSpecializedAdapterINS1H_15DefaultEpilogueISJ_SK_SK_NS1G_6thread17LinearCombinationISJ_Li1EffLNS1L_9ScaleType4KindE0ELNS_15FloatRoundStyleE2ESJ_EENS1_15EpilogueDefaultEEEEEvvEEEEvNT_6ParamsE,"aw",@nobits
	.sectionflags	@""
	.align	16
	.zero		1024


//--------------------- .nv.shared.reserved.0     --------------------------
	.section	.nv.shared.reserved.0,"aw",@nobits
	.weak		__nv_reservedSMEM_offset_0_alias
	.size		__nv_reservedSMEM_offset_0_alias, 0, 0
	.other		__nv_reservedSMEM_offset_0_alias,@"STO_CUDA_RESERVED_SHARED STV_DEFAULT"
__nv_reservedSMEM_offset_0_alias:
	.zero		0


//--------------------- .nv.global                --------------------------
	.section	.nv.global,"aw",@nobits
.nv.global:
	.type		_ZN40_INTERNAL_66464de2_4_k_cu_f450c174_135054cute1_E,@object
	.size		_ZN40_INTERNAL_66464de2_4_k_cu_f450c174_135054cute1_E,(_ZN40_INTERNAL_66464de2_4_k_cu_f450c174_135054cuda3std3__45__cpo6cbeginE - _ZN40_INTERNAL_66464de2_4_k_cu_f450c174_135054cute1_E)
_ZN40_INTERNAL_66464de2_4_k_cu_f450c174_135054cute1_E:
	.zero		1
	.type		_ZN40_INTERNAL_66464de2_4_k_cu_f450c174_135054cuda3std3__45__cpo6cbeginE,@object
	.size		_ZN40_INTERNAL_66464de2_4_k_cu_f450c174_135054cuda3std3__45__cpo6cbeginE,(_ZN40_INTERNAL_66464de2_4_k_cu_f450c174_135054cuda3std3__48in_placeE - _ZN40_INTERNAL_66464de2_4_k_cu_f450c174_135054cuda3std3__45__cpo6cbeginE)
_ZN40_INTERNAL_66464de2_4_k_cu_f450c174_135054cuda3std3__45__cpo6cbeginE:
	.zero		1
	.type		_ZN40_INTERNAL_66464de2_4_k_cu_f450c174_135054cuda3std3__48in_placeE,@object
	.size		_ZN40_INTERNAL_66464de2_4_k_cu_f450c174_135054cuda3std3__48in_placeE,(_ZN40_INTERNAL_66464de2_4_k_cu_f450c174_135054cuda3std6ranges3__45__cpo9iter_moveE - _ZN40_INTERNAL_66464de2_4_k_cu_f450c174_135054cuda3std3__48in_placeE)
_ZN40_INTERNAL_66464de2_4_k_cu_f450c174_135054cuda3std3__48in_placeE:
	.zero		1
	.type		_ZN40_INTERNAL_66464de2_4_k_cu_f450c174_135054cuda3std6ranges3__45__cpo9iter_moveE,@object
	.size		_ZN40_INTERNAL_66464de2_4_k_cu_f450c174_135054cuda3std6ranges3__45__cpo9iter_moveE,(_ZN40_INTERNAL_66464de2_4_k_cu_f450c174_135054cuda3std3__45__cpo5beginE - _ZN40_INTERNAL_66464de2_4_k_cu_f450c174_135054cuda3std6ranges3__45__cpo9iter_moveE)
_ZN40_INTERNAL_66464de2_4_k_cu_f450c174_135054cuda3std6ranges3__45__cpo9iter_moveE:
	.zero		1
	.type		_ZN40_INTERNAL_66464de2_4_k_cu_f450c174_135054cuda3std3__45__cpo5beginE,@object
	.size		_ZN40_INTERNAL_66464de2_4_k_cu_f450c174_135054cuda3std3__45__cpo5beginE,(_ZN40_INTERNAL_66464de2_4_k_cu_f450c174_135054cuda3std3__442_GLOBAL__N__66464de2_4_k_cu_f450c174_135056ignoreE - _ZN40_INTERNAL_66464de2_4_k_cu_f450c174_135054cuda3std3__45__cpo5beginE)
_ZN40_INTERNAL_66464de2_4_k_cu_f450c174_135054cuda3std3__45__cpo5beginE:
	.zero		1
	.type		_ZN40_INTERNAL_66464de2_4_k_cu_f450c174_135054cuda3std3__442_GLOBAL__N__66464de2_4_k_cu_f450c174_135056ignoreE,@object
	.size		_ZN40_INTERNAL_66464de2_4_k_cu_f450c174_135054cuda3std3__442_GLOBAL__N__66464de2_4_k_cu_f450c174_135056ignoreE,(_ZN40_INTERNAL_66464de2_4_k_cu_f450c174_135054cute7productE - _ZN40_INTERNAL_66464de2_4_k_cu_f450c174_135054cuda3std3__442_GLOBAL__N__66464de2_4_k_cu_f450c174_135056ignoreE)
_ZN40_INTERNAL_66464de2_4_k_cu_f450c174_135054cuda3std3__442_GLOBAL__N__66464de2_4_k_cu_f450c174_135056ignoreE:
	.zero		1
	.type		_ZN40_INTERNAL_66464de2_4_k_cu_f450c174_135054cute7productE,@object
	.size		_ZN40_INTERNAL_66464de2_4_k_cu_f450c174_135054cute7productE,(_ZN40_INTERNAL_66464de2_4_k_cu_f450c174_135054cuda3std3__45__cpo3endE - _ZN40_INTERNAL_66464de2_4_k_cu_f450c174_135054cute7productE)
_ZN40_INTERNAL_66464de2_4_k_cu_f450c174_135054cute7productE:
	.zero		1
	.type		_ZN40_INTERNAL_66464de2_4_k_cu_f450c174_135054cuda3std3__45__cpo3endE,@object
	.size		_ZN40_INTERNAL_66464de2_4_k_cu_f450c174_135054cuda3std3__45__cpo3endE,(_ZN40_INTERNAL_66464de2_4_k_cu_f450c174_135054cuda3std3__419piecewise_constructE - _ZN40_INTERNAL_66464de2_4_k_cu_f450c174_135054cuda3std3__45__cpo3endE)
_ZN40_INTERNAL_66464de2_4_k_cu_f450c174_135054cuda3std3__45__cpo3endE:
	.zero		1
	.type		_ZN40_INTERNAL_66464de2_4_k_cu_f450c174_135054cuda3std3__419piecewise_constructE,@object
	.size		_ZN40_INTERNAL_66464de2_4_k_cu_f450c174_135054cuda3std3__419piecewise_constructE,(_ZN40_INTERNAL_66464de2_4_k_cu_f450c174_135054cuda3std3__45__cpo4cendE - _ZN40_INTERNAL_66464de2_4_k_cu_f450c174_135054cuda3std3__419piecewise_constructE)
_ZN40_INTERNAL_66464de2_4_k_cu_f450c174_135054cuda3std3__419piecewise_constructE:
	.zero		1
	.type		_ZN40_INTERNAL_66464de2_4_k_cu_f450c174_135054cuda3std3__45__cpo4cendE,@object
	.size		_ZN40_INTERNAL_66464de2_4_k_cu_f450c174_135054cuda3std3__45__cpo4cendE,(_ZN40_INTERNAL_66464de2_4_k_cu_f450c174_135054cuda3std6ranges3__45__cpo4swapE - _ZN40_INTERNAL_66464de2_4_k_cu_f450c174_135054cuda3std3__45__cpo4cendE)
_ZN40_INTERNAL_66464de2_4_k_cu_f450c174_135054cuda3std3__45__cpo4cendE:
	.zero		1
	.type		_ZN40_INTERNAL_66464de2_4_k_cu_f450c174_135054cuda3std6ranges3__45__cpo4swapE,@object
	.size		_ZN40_INTERNAL_66464de2_4_k_cu_f450c174_135054cuda3std6ranges3__45__cpo4swapE,(.L_8 - _ZN40_INTERNAL_66464de2_4_k_cu_f450c174_135054cuda3std6ranges3__45__cpo4swapE)
_ZN40_INTERNAL_66464de2_4_k_cu_f450c174_135054cuda3std6ranges3__45__cpo4swapE:
	.zero		1
.L_8:


//--------------------- .nv.constant0._ZN7cutlass13device_kernelINS_4gemm6kernel13GemmUniversalIN4cute5tupleIJiiiiEEENS1_10collective13CollectiveMmaINS1_34MainloopSm90TmaGmmaWarpSpecializedILi4ENS5_IJNS4_1CILi1EEESB_SB_EEENS1_35KernelTmaWarpSpecializedCooperativeEEENS5_IJNSA_ILi128EEENSA_ILi256EEENSA_ILi64EEEEEENS_6half_tENS5_IJlSB_lEEESJ_SK_NS4_8TiledMMAINS4_8MMA_AtomIJNS4_4SM904GMMA26MMA_64x256x16_F32F16F16_SSILNSO_5MajorE0ELSQ_0ELNSO_7ScaleInE1ELSR_1EEEEEENS4_6LayoutINS5_IJNSA_ILi2EEESB_SB_EEENS5_IJSB_NSA_ILi0EEESX_EEEEENS5_IJNS4_10UnderscoreES10_S10_EEEEENS4_13SM90_TMA_LOADENS4_14ComposedLayoutINS4_7SwizzleILi3ELi4ELi3EEENS4_18smem_ptr_flag_bitsILi16EEENSU_INS5_IJNSA_ILi8EEESH_EEENS5_IJSH_SB_EEEEEEEvNS4_8identityES13_S1D_vS1E_EENS_8epilogue10collective6detail29Sm90TmaWarpSpecializedAdapterINS1H_15DefaultEpilogueISJ_SK_SK_NS1G_6thread17LinearCombinationISJ_Li1EffLNS1L_9ScaleType4KindE0ELNS_15FloatRoundStyleE2ESJ_EENS1_15EpilogueDefaultEEEEEvvEEEEvNT_6ParamsE --------------------------
	.section	.nv.constant0._ZN7cutlass13device_kernelINS_4gemm6kernel13GemmUniversalIN4cute5tupleIJiiiiEEENS1_10collective13CollectiveMmaINS1_34MainloopSm90TmaGmmaWarpSpecializedILi4ENS5_IJNS4_1CILi1EEESB_SB_EEENS1_35KernelTmaWarpSpecializedCooperativeEEENS5_IJNSA_ILi128EEENSA_ILi256EEENSA_ILi64EEEEEENS_6half_tENS5_IJlSB_lEEESJ_SK_NS4_8TiledMMAINS4_8MMA_AtomIJNS4_4SM904GMMA26MMA_64x256x16_F32F16F16_SSILNSO_5MajorE0ELSQ_0ELNSO_7ScaleInE1ELSR_1EEEEEENS4_6LayoutINS5_IJNSA_ILi2EEESB_SB_EEENS5_IJSB_NSA_ILi0EEESX_EEEEENS5_IJNS4_10UnderscoreES10_S10_EEEEENS4_13SM90_TMA_LOADENS4_14ComposedLayoutINS4_7SwizzleILi3ELi4ELi3EEENS4_18smem_ptr_flag_bitsILi16EEENSU_INS5_IJNSA_ILi8EEESH_EEENS5_IJSH_SB_EEEEEEEvNS4_8identityES13_S1D_vS1E_EENS_8epilogue10collective6detail29Sm90TmaWarpSpecializedAdapterINS1H_15DefaultEpilogueISJ_SK_SK_NS1G_6thread17LinearCombinationISJ_Li1EffLNS1L_9ScaleType4KindE0ELNS_15FloatRoundStyleE2ESJ_EENS1_15EpilogueDefaultEEEEEvvEEEEvNT_6ParamsE,"a",@progbits
	.sectionflags	@""
	.align	4
.nv.constant0._ZN7cutlass13device_kernelINS_4gemm6kernel13GemmUniversalIN4cute5tupleIJiiiiEEENS1_10collective13CollectiveMmaINS1_34MainloopSm90TmaGmmaWarpSpecializedILi4ENS5_IJNS4_1CILi1EEESB_SB_EEENS1_35KernelTmaWarpSpecializedCooperativeEEENS5_IJNSA_ILi128EEENSA_ILi256EEENSA_ILi64EEEEEENS_6half_tENS5_IJlSB_lEEESJ_SK_NS4_8TiledMMAINS4_8MMA_AtomIJNS4_4SM904GMMA26MMA_64x256x16_F32F16F16_SSILNSO_5MajorE0ELSQ_0ELNSO_7ScaleInE1ELSR_1EEEEEENS4_6LayoutINS5_IJNSA_ILi2EEESB_SB_EEENS5_IJSB_NSA_ILi0EEESX_EEEEENS5_IJNS4_10UnderscoreES10_S10_EEEEENS4_13SM90_TMA_LOADENS4_14ComposedLayoutINS4_7SwizzleILi3ELi4ELi3EEENS4_18smem_ptr_flag_bitsILi16EEENSU_INS5_IJNSA_ILi8EEESH_EEENS5_IJSH_SB_EEEEEEEvNS4_8identityES13_S1D_vS1E_EENS_8epilogue10collective6detail29Sm90TmaWarpSpecializedAdapterINS1H_15DefaultEpilogueISJ_SK_SK_NS1G_6thread17LinearCombinationISJ_Li1EffLNS1L_9ScaleType4KindE0ELNS_15FloatRoundStyleE2ESJ_EENS1_15EpilogueDefaultEEEEEvvEEEEvNT_6ParamsE:
	.zero		1664


//--------------------- SYMBOLS --------------------------

	.type		.nv.reservedSmem.offset0,@object
	.size		.nv.reservedSmem.offset0,0x4
	.type		__assertfail,@function
